	.target	sm_100a

	.elftype	@"ET_EXEC"


//--------------------- .note.nv.tkinfo           --------------------------
	.section	.note.nv.tkinfo,"",@"SHT_NOTE"
	.sectionflags	@"SHF_NOTE_NV_TKINFO"
	.tkinfo
        /*0018*/ 	.word	0x00000002
        /*0030*/ 	.string	""
        /*0030*/ 	.string	"ptxas"
        /*0030*/ 	.string	"Cuda compilation tools, release 13.0, V13.0.88"
        /*0030*/ 	.string	"Build cuda_13.0.r13.0/compiler.36424714_0"
        /*0030*/ 	.string	"-arch sm_100a -m 64 "



//--------------------- .note.nv.cuinfo           --------------------------
	.section	.note.nv.cuinfo,"",@"SHT_NOTE"
	.sectionflags	@"SHF_NOTE_NV_CUINFO"
        /*0018*/ 	.short	0x0002
        /*001a*/ 	.short	0x0064
        /*001c*/ 	.short	0x0082
	.zero		2


//--------------------- .nv.info                  --------------------------
	.section	.nv.info,"",@"SHT_CUDA_INFO"
	.align	4


	//----- nvinfo : EIATTR_REGCOUNT
	.align		4
        /*0000*/ 	.byte	0x04, 0x2f
        /*0002*/ 	.short	(.L_19 - .L_18)
	.align		4
.L_18:
        /*0004*/ 	.word	index@(_ZN7cutlass13device_kernelINS_4gemm6kernel13GemmUniversalIN4cute5tupleIJiiiiEEENS1_10collective13CollectiveMmaINS1_35MainloopSm100TmaUmmaWarpSpecializedILi2ELi2ELi4ENS5_IJNS4_1CILi2EEENSA_ILi4EEENSA_ILi1EEEEEEEENS5_IJNSA_ILi64EEENSA_ILi128EEESH_EEEfNS5_IJlSD_lEEEfSJ_NS4_8TiledMMAINS4_8MMA_AtomIJNS4_17SM100_MMA_TF32_SSINS_10tfloat32_tESN_fLi64ELi128ELNS4_4UMMA5MajorE0ELSP_0ELNSO_7ScaleInE0ELSQ_0EEEEEENS4_6LayoutINS5_IJSD_SD_SD_EEENS5_IJNSA_ILi0EEESV_SV_EEEEENS5_IJNS4_10UnderscoreESY_SY_EEEEENS4_23SM90_TMA_LOAD_MULTICASTENS4_14ComposedLayoutINS4_7SwizzleILi3ELi4ELi3EEENS4_18smem_ptr_flag_bitsILi32EEENST_INS5_IJNSA_ILi8EEENSA_ILi32EEEEEENS5_IJS18_SD_EEEEEEEvNS4_8identityES11_S1C_vS1D_EENS_8epilogue10collective18CollectiveEpilogueINS1F_23Sm100TmaWarpSpecializedILi4ELi2ELi16ELb1ELb0EEEJSI_NS5_IJNST_ISG_SD_EENST_IS18_SD_EEEEEfSJ_fSJ_NS1F_6fusion15FusionCallbacksIS1J_NS1N_17LinearCombinationIffffLNS_15FloatRoundStyleE2EEESI_S1M_JEEENS4_5SM1004TMEM4LOAD26SM100_TMEM_LOAD_16dp128b8xENS4_13SM90_TMA_LOADES1C_NS4_17SM75_U32x4_LDSM_NENS4_14SM90_TMA_STOREES1C_NS4_17SM90_U32x4_STSM_NENS4_39AutoVectorizingCopyWithAssumedAlignmentILi128EEEEEEvvEEEEvNT_6ParamsE)
        /*0008*/ 	.word	0x0000005f


	//----- nvinfo : EIATTR_FRAME_SIZE
	.align		4
.L_19:
        /*000c*/ 	.byte	0x04, 0x11
        /*000e*/ 	.short	(.L_21 - .L_20)
	.align		4
.L_20:
        /*0010*/ 	.word	index@($__internal_2_$__cuda_sm10x_tcgen05_guardrail_trap_unallocated_columns_being_dealloced)
        /*0014*/ 	.word	0x00000000


	//----- nvinfo : EIATTR_FRAME_SIZE
	.align		4
.L_21:
        /*0018*/ 	.byte	0x04, 0x11
        /*001a*/ 	.short	(.L_23 - .L_22)
	.align		4
.L_22:
        /*001c*/ 	.word	index@($__internal_1_$__cuda_sm10x_tcgen05_guardrail_trap_phase_invalid_during_alloc)
        /*0020*/ 	.word	0x00000000


	//----- nvinfo : EIATTR_FRAME_SIZE
	.align		4
.L_23:
        /*0024*/ 	.byte	0x04, 0x11
        /*0026*/ 	.short	(.L_25 - .L_24)
	.align		4
.L_24:
        /*0028*/ 	.word	index@($__internal_0_$__cuda_sm10x_tcgen05_guardrail_trap_col_being_dealloced_not_returned_by_alloc)
        /*002c*/ 	.word	0x00000000


	//----- nvinfo : EIATTR_FRAME_SIZE
	.align		4
.L_25:
        /*0030*/ 	.byte	0x04, 0x11
        /*0032*/ 	.short	(.L_27 - .L_26)
	.align		4
.L_26:
        /*0034*/ 	.word	index@(_ZN7cutlass13device_kernelINS_4gemm6kernel13GemmUniversalIN4cute5tupleIJiiiiEEENS1_10collective13CollectiveMmaINS1_35MainloopSm100TmaUmmaWarpSpecializedILi2ELi2ELi4ENS5_IJNS4_1CILi2EEENSA_ILi4EEENSA_ILi1EEEEEEEENS5_IJNSA_ILi64EEENSA_ILi128EEESH_EEEfNS5_IJlSD_lEEEfSJ_NS4_8TiledMMAINS4_8MMA_AtomIJNS4_17SM100_MMA_TF32_SSINS_10tfloat32_tESN_fLi64ELi128ELNS4_4UMMA5MajorE0ELSP_0ELNSO_7ScaleInE0ELSQ_0EEEEEENS4_6LayoutINS5_IJSD_SD_SD_EEENS5_IJNSA_ILi0EEESV_SV_EEEEENS5_IJNS4_10UnderscoreESY_SY_EEEEENS4_23SM90_TMA_LOAD_MULTICASTENS4_14ComposedLayoutINS4_7SwizzleILi3ELi4ELi3EEENS4_18smem_ptr_flag_bitsILi32EEENST_INS5_IJNSA_ILi8EEENSA_ILi32EEEEEENS5_IJS18_SD_EEEEEEEvNS4_8identityES11_S1C_vS1D_EENS_8epilogue10collective18CollectiveEpilogueINS1F_23Sm100TmaWarpSpecializedILi4ELi2ELi16ELb1ELb0EEEJSI_NS5_IJNST_ISG_SD_EENST_IS18_SD_EEEEEfSJ_fSJ_NS1F_6fusion15FusionCallbacksIS1J_NS1N_17LinearCombinationIffffLNS_15FloatRoundStyleE2EEESI_S1M_JEEENS4_5SM1004TMEM4LOAD26SM100_TMEM_LOAD_16dp128b8xENS4_13SM90_TMA_LOADES1C_NS4_17SM75_U32x4_LDSM_NENS4_14SM90_TMA_STOREES1C_NS4_17SM90_U32x4_STSM_NENS4_39AutoVectorizingCopyWithAssumedAlignmentILi128EEEEEEvvEEEEvNT_6ParamsE)
        /*0038*/ 	.word	0x00000000


	//----- nvinfo : EIATTR_MIN_STACK_SIZE
	.align		4
.L_27:
        /*003c*/ 	.byte	0x04, 0x12
        /*003e*/ 	.short	(.L_29 - .L_28)
	.align		4
.L_28:
        /*0040*/ 	.word	index@(_ZN7cutlass13device_kernelINS_4gemm6kernel13GemmUniversalIN4cute5tupleIJiiiiEEENS1_10collective13CollectiveMmaINS1_35MainloopSm100TmaUmmaWarpSpecializedILi2ELi2ELi4ENS5_IJNS4_1CILi2EEENSA_ILi4EEENSA_ILi1EEEEEEEENS5_IJNSA_ILi64EEENSA_ILi128EEESH_EEEfNS5_IJlSD_lEEEfSJ_NS4_8TiledMMAINS4_8MMA_AtomIJNS4_17SM100_MMA_TF32_SSINS_10tfloat32_tESN_fLi64ELi128ELNS4_4UMMA5MajorE0ELSP_0ELNSO_7ScaleInE0ELSQ_0EEEEEENS4_6LayoutINS5_IJSD_SD_SD_EEENS5_IJNSA_ILi0EEESV_SV_EEEEENS5_IJNS4_10UnderscoreESY_SY_EEEEENS4_23SM90_TMA_LOAD_MULTICASTENS4_14ComposedLayoutINS4_7SwizzleILi3ELi4ELi3EEENS4_18smem_ptr_flag_bitsILi32EEENST_INS5_IJNSA_ILi8EEENSA_ILi32EEEEEENS5_IJS18_SD_EEEEEEEvNS4_8identityES11_S1C_vS1D_EENS_8epilogue10collective18CollectiveEpilogueINS1F_23Sm100TmaWarpSpecializedILi4ELi2ELi16ELb1ELb0EEEJSI_NS5_IJNST_ISG_SD_EENST_IS18_SD_EEEEEfSJ_fSJ_NS1F_6fusion15FusionCallbacksIS1J_NS1N_17LinearCombinationIffffLNS_15FloatRoundStyleE2EEESI_S1M_JEEENS4_5SM1004TMEM4LOAD26SM100_TMEM_LOAD_16dp128b8xENS4_13SM90_TMA_LOADES1C_NS4_17SM75_U32x4_LDSM_NENS4_14SM90_TMA_STOREES1C_NS4_17SM90_U32x4_STSM_NENS4_39AutoVectorizingCopyWithAssumedAlignmentILi128EEEEEEvvEEEEvNT_6ParamsE)
        /*0044*/ 	.word	0x00000000
.L_29:


//--------------------- .nv.compat                --------------------------
	.section	.nv.compat,"",@"SHT_CUDA_COMPAT_INFO"
	.align	4
        /*0000*/ 	.byte	0x02, 0x09, 0x01, 0x00, 0x02, 0x02, 0x02, 0x00, 0x02, 0x05, 0x05, 0x00, 0x03, 0x07, 0x01, 0x01
        /*0010*/ 	.byte	0x02, 0x03, 0x01, 0x00, 0x02, 0x06, 0x01, 0x00, 0x04, 0x0b, 0x08, 0x00, 0x09, 0x00, 0x00, 0x00
        /*0020*/ 	.byte	0x00, 0x00, 0x00, 0x00


//--------------------- .nv.info._ZN7cutlass13device_kernelINS_4gemm6kernel13GemmUniversalIN4cute5tupleIJiiiiEEENS1_10collective13CollectiveMmaINS1_35MainloopSm100TmaUmmaWarpSpecializedILi2ELi2ELi4ENS5_IJNS4_1CILi2EEENSA_ILi4EEENSA_ILi1EEEEEEEENS5_IJNSA_ILi64EEENSA_ILi128EEESH_EEEfNS5_IJlSD_lEEEfSJ_NS4_8TiledMMAINS4_8MMA_AtomIJNS4_17SM100_MMA_TF32_SSINS_10tfloat32_tESN_fLi64ELi128ELNS4_4UMMA5MajorE0ELSP_0ELNSO_7ScaleInE0ELSQ_0EEEEEENS4_6LayoutINS5_IJSD_SD_SD_EEENS5_IJNSA_ILi0EEESV_SV_EEEEENS5_IJNS4_10UnderscoreESY_SY_EEEEENS4_23SM90_TMA_LOAD_MULTICASTENS4_14ComposedLayoutINS4_7SwizzleILi3ELi4ELi3EEENS4_18smem_ptr_flag_bitsILi32EEENST_INS5_IJNSA_ILi8EEENSA_ILi32EEEEEENS5_IJS18_SD_EEEEEEEvNS4_8identityES11_S1C_vS1D_EENS_8epilogue10collective18CollectiveEpilogueINS1F_23Sm100TmaWarpSpecializedILi4ELi2ELi16ELb1ELb0EEEJSI_NS5_IJNST_ISG_SD_EENST_IS18_SD_EEEEEfSJ_fSJ_NS1F_6fusion15FusionCallbacksIS1J_NS1N_17LinearCombinationIffffLNS_15FloatRoundStyleE2EEESI_S1M_JEEENS4_5SM1004TMEM4LOAD26SM100_TMEM_LOAD_16dp128b8xENS4_13SM90_TMA_LOADES1C_NS4_17SM75_U32x4_LDSM_NENS4_14SM90_TMA_STOREES1C_NS4_17SM90_U32x4_STSM_NENS4_39AutoVectorizingCopyWithAssumedAlignmentILi128EEEEEEvvEEEEvNT_6ParamsE --------------------------
	.section	.nv.info._ZN7cutlass13device_kernelINS_4gemm6kernel13GemmUniversalIN4cute5tupleIJiiiiEEENS1_10collective13CollectiveMmaINS1_35MainloopSm100TmaUmmaWarpSpecializedILi2ELi2ELi4ENS5_IJNS4_1CILi2EEENSA_ILi4EEENSA_ILi1EEEEEEEENS5_IJNSA_ILi64EEENSA_ILi128EEESH_EEEfNS5_IJlSD_lEEEfSJ_NS4_8TiledMMAINS4_8MMA_AtomIJNS4_17SM100_MMA_TF32_SSINS_10tfloat32_tESN_fLi64ELi128ELNS4_4UMMA5MajorE0ELSP_0ELNSO_7ScaleInE0ELSQ_0EEEEEENS4_6LayoutINS5_IJSD_SD_SD_EEENS5_IJNSA_ILi0EEESV_SV_EEEEENS5_IJNS4_10UnderscoreESY_SY_EEEEENS4_23SM90_TMA_LOAD_MULTICASTENS4_14ComposedLayoutINS4_7SwizzleILi3ELi4ELi3EEENS4_18smem_ptr_flag_bitsILi32EEENST_INS5_IJNSA_ILi8EEENSA_ILi32EEEEEENS5_IJS18_SD_EEEEEEEvNS4_8identityES11_S1C_vS1D_EENS_8epilogue10collective18CollectiveEpilogueINS1F_23Sm100TmaWarpSpecializedILi4ELi2ELi16ELb1ELb0EEEJSI_NS5_IJNST_ISG_SD_EENST_IS18_SD_EEEEEfSJ_fSJ_NS1F_6fusion15FusionCallbacksIS1J_NS1N_17LinearCombinationIffffLNS_15FloatRoundStyleE2EEESI_S1M_JEEENS4_5SM1004TMEM4LOAD26SM100_TMEM_LOAD_16dp128b8xENS4_13SM90_TMA_LOADES1C_NS4_17SM75_U32x4_LDSM_NENS4_14SM90_TMA_STOREES1C_NS4_17SM90_U32x4_STSM_NENS4_39AutoVectorizingCopyWithAssumedAlignmentILi128EEEEEEvvEEEEvNT_6ParamsE,"",@"SHT_CUDA_INFO"
	.sectionflags	@""
	.align	4


	//----- nvinfo : EIATTR_CUDA_API_VERSION
	.align		4
        /*0000*/ 	.byte	0x04, 0x37
        /*0002*/ 	.short	(.L_31 - .L_30)
.L_30:
        /*0004*/ 	.word	0x00000082


	//----- nvinfo : EIATTR_KPARAM_INFO
	.align		4
.L_31:
        /*0008*/ 	.byte	0x04, 0x17
        /*000a*/ 	.short	(.L_33 - .L_32)
.L_32:
        /*000c*/ 	.word	0x00000000
        /*0010*/ 	.short	0x0000
        /*0012*/ 	.short	0x0000
        /*0014*/ 	.byte	0x00, 0xf0, 0x01, 0x20


	//----- nvinfo : EIATTR_AT_ENTRY_FRAGMENTS
	.align		4
.L_33:
        /*0018*/ 	.byte	0x04, 0x4f
        /*001a*/ 	.short	(.L_35 - .L_34)


	//   ....[0]....
.L_34:
        /*001c*/ 	.word	0x00000006


	//----- nvinfo : EIATTR_RESERVED_SMEM_USED
	.align		4
.L_35:
        /*0020*/ 	.byte	0x01, 0x41
	.zero		2


	//----- nvinfo : EIATTR_SPARSE_MMA_MASK
	.align		4
        /*0024*/ 	.byte	0x03, 0x50
        /*0026*/ 	.short	0x0000


	//----- nvinfo : EIATTR_TCGEN05_1CTA_USED
	.align		4
        /*0028*/ 	.byte	0x01, 0x51
	.zero		2


	//----- nvinfo : EIATTR_MAXREG_COUNT
	.align		4
        /*002c*/ 	.byte	0x03, 0x1b
        /*002e*/ 	.short	0x00ff


	//----- nvinfo : EIATTR_NUM_BARRIERS
	.align		4
        /*0030*/ 	.byte	0x02, 0x4c
        /*0032*/ 	.byte	0x07
	.zero		1


	//----- nvinfo : EIATTR_EXTERNS
	.align		4
        /*0034*/ 	.byte	0x04, 0x0f
        /*0036*/ 	.short	(.L_37 - .L_36)


	//   ....[0]....
	.align		4
.L_36:
        /*0038*/ 	.word	index@(__assertfail)


	//----- nvinfo : EIATTR_MERCURY_ISA_VERSION
	.align		4
.L_37:
        /*003c*/ 	.byte	0x03, 0x5f
        /*003e*/ 	.short	0x0101


	//----- nvinfo : EIATTR_INT_WARP_WIDE_INSTR_OFFSETS
	.align		4
        /*0040*/ 	.byte	0x04, 0x31
        /*0042*/ 	.short	(.L_39 - .L_38)


	//   ....[0]....
.L_38:
        /*0044*/ 	.word	0x00004770


	//   ....[1]....
        /*0048*/ 	.word	0x00004790


	//   ....[2]....
        /*004c*/ 	.word	0x000047c0


	//   ....[3]....
        /*0050*/ 	.word	0x00005300


	//   ....[4]....
        /*0054*/ 	.word	0x00005370


	//   ....[5]....
        /*0058*/ 	.word	0x00005460


	//   ....[6]....
        /*005c*/ 	.word	0x000054e0


	//   ....[7]....
        /*0060*/ 	.word	0x000055e0


	//   ....[8]....
        /*0064*/ 	.word	0x00005660


	//   ....[9]....
        /*0068*/ 	.word	0x00005750


	//   ....[10]....
        /*006c*/ 	.word	0x00005800


	//----- nvinfo : EIATTR_COOP_GROUP_MASK_REGIDS
	.align		4
.L_39:
        /*0070*/ 	.byte	0x04, 0x29
        /*0072*/ 	.short	(.L_41 - .L_40)


	//   ....[0]....
.L_40:
        /*0074*/ 	.word	0xffffffff


	//   ....[1]....
        /*0078*/ 	.word	0xffffffff


	//   ....[2]....
        /*007c*/ 	.word	0xffffffff


	//   ....[3]....
        /*0080*/ 	.word	0xffffffff


	//   ....[4]....
        /*0084*/ 	.word	0xffffffff


	//   ....[5]....
        /*0088*/ 	.word	0xffffffff


	//   ....[6]....
        /*008c*/ 	.word	0xffffffff


	//   ....[7]....
        /*0090*/ 	.word	0xffffffff


	//   ....[8]....
        /*0094*/ 	.word	0xffffffff


	//   ....[9]....
        /*0098*/ 	.word	0xffffffff


	//   ....[10]....
        /*009c*/ 	.word	0xffffffff


	//   ....[11]....
        /*00a0*/ 	.word	0xffffffff


	//   ....[12]....
        /*00a4*/ 	.word	0xffffffff


	//   ....[13]....
        /*00a8*/ 	.word	0xffffffff


	//----- nvinfo : EIATTR_COOP_GROUP_INSTR_OFFSETS
	.align		4
.L_41:
        /*00ac*/ 	.byte	0x04, 0x28
        /*00ae*/ 	.short	(.L_43 - .L_42)


	//   ....[0]....
.L_42:
        /*00b0*/ 	.word	0x00000080


	//   ....[1]....
        /*00b4*/ 	.word	0x000004e0


	//   ....[2]....
        /*00b8*/ 	.word	0x00000650


	//   ....[3]....
        /*00bc*/ 	.word	0x000007f0


	//   ....[4]....
        /*00c0*/ 	.word	0x000008f0


	//   ....[5]....
        /*00c4*/ 	.word	0x00000a60


	//   ....[6]....
        /*00c8*/ 	.word	0x00000c00


	//   ....[7]....
        /*00cc*/ 	.word	0x00000db0


	//   ....[8]....
        /*00d0*/ 	.word	0x00002700


	//   ....[9]....
        /*00d4*/ 	.word	0x000034a0


	//   ....[10]....
        /*00d8*/ 	.word	0x000036b0


	//   ....[11]....
        /*00dc*/ 	.word	0x000036e0


	//   ....[12]....
        /*00e0*/ 	.word	0x00004640


	//   ....[13]....
        /*00e4*/ 	.word	0x00004880


	//----- nvinfo : EIATTR_VRC_CTA_INIT_COUNT
	.align		4
.L_43:
        /*00e8*/ 	.byte	0x02, 0x4a
        /*00ea*/ 	.byte	0x80
	.zero		1


	//----- nvinfo : EIATTR_SYSCALL_OFFSETS
	.align		4
        /*00ec*/ 	.byte	0x04, 0x46
        /*00ee*/ 	.short	(.L_45 - .L_44)


	//   ....[0]....
.L_44:
        /*00f0*/ 	.word	0x000064a0


	//   ....[1]....
        /*00f4*/ 	.word	0x00006590


	//   ....[2]....
        /*00f8*/ 	.word	0x00006dc0


	//   ....[3]....
        /*00fc*/ 	.word	0x00007580


	//   ....[4]....
        /*0100*/ 	.word	0x00007cf0


	//   ....[5]....
        /*0104*/ 	.word	0x00008460


	//----- nvinfo : EIATTR_MBARRIER_INSTR_OFFSETS
	.align		4
.L_45:
        /*0108*/ 	.byte	0x04, 0x39
        /*010a*/ 	.short	(.L_47 - .L_46)


	//   ....[0]....
.L_46:
        /*010c*/ 	.word	0x00000600
        /*0110*/ 	.word	0x000000ff
        /*0114*/ 	.word	0x00000000
        /*0118*/ 	.short	0x0100
        /*011a*/ 	.byte	0x04
	.zero		1


	//   ....[1]....
        /*011c*/ 	.word	0x00000610
        /*0120*/ 	.word	0x000000ff
        /*0124*/ 	.word	0x00000010
        /*0128*/ 	.short	0x0100
        /*012a*/ 	.byte	0x04
	.zero		1


	//   ....[2]....
        /*012c*/ 	.word	0x00000620
        /*0130*/ 	.word	0x000000ff
        /*0134*/ 	.word	0x00000008
        /*0138*/ 	.short	0x0100
        /*013a*/ 	.byte	0x04
	.zero		1


	//   ....[3]....
        /*013c*/ 	.word	0x00000630
        /*0140*/ 	.word	0x000000ff
        /*0144*/ 	.word	0x00000018
        /*0148*/ 	.short	0x0100
        /*014a*/ 	.byte	0x04
	.zero		1


	//   ....[4]....
        /*014c*/ 	.word	0x00000760
        /*0150*/ 	.word	0x000000ff
        /*0154*/ 	.word	0x00000020
        /*0158*/ 	.short	0x0100
        /*015a*/ 	.byte	0x04
	.zero		1


	//   ....[5]....
        /*015c*/ 	.word	0x00000770
        /*0160*/ 	.word	0x000000ff
        /*0164*/ 	.word	0x00000040
        /*0168*/ 	.short	0x0100
        /*016a*/ 	.byte	0x04
	.zero		1


	//   ....[6]....
        /*016c*/ 	.word	0x00000780
        /*0170*/ 	.word	0x000000ff
        /*0174*/ 	.word	0x00000028
        /*0178*/ 	.short	0x0100
        /*017a*/ 	.byte	0x04
	.zero		1


	//   ....[7]....
        /*017c*/ 	.word	0x00000790
        /*0180*/ 	.word	0x000000ff
        /*0184*/ 	.word	0x00000048
        /*0188*/ 	.short	0x0100
        /*018a*/ 	.byte	0x04
	.zero		1


	//   ....[8]....
        /*018c*/ 	.word	0x000007a0
        /*0190*/ 	.word	0x000000ff
        /*0194*/ 	.word	0x00000030
        /*0198*/ 	.short	0x0100
        /*019a*/ 	.byte	0x04
	.zero		1


	//   ....[9]....
        /*019c*/ 	.word	0x000007b0
        /*01a0*/ 	.word	0x000000ff
        /*01a4*/ 	.word	0x00000050
        /*01a8*/ 	.short	0x0100
        /*01aa*/ 	.byte	0x04
	.zero		1


	//   ....[10]....
        /*01ac*/ 	.word	0x000007c0
        /*01b0*/ 	.word	0x000000ff
        /*01b4*/ 	.word	0x00000038
        /*01b8*/ 	.short	0x0100
        /*01ba*/ 	.byte	0x04
	.zero		1


	//   ....[11]....
        /*01bc*/ 	.word	0x000007d0
        /*01c0*/ 	.word	0x000000ff
        /*01c4*/ 	.word	0x00000058
        /*01c8*/ 	.short	0x0100
        /*01ca*/ 	.byte	0x04
	.zero		1


	//   ....[12]....
        /*01cc*/ 	.word	0x000008c0
        /*01d0*/ 	.word	0x000000ff
        /*01d4*/ 	.word	0x00000060
        /*01d8*/ 	.short	0x0100
        /*01da*/ 	.byte	0x06
	.zero		1


	//   ....[13]....
        /*01dc*/ 	.word	0x000008d0
        /*01e0*/ 	.word	0x000000ff
        /*01e4*/ 	.word	0x00000068
        /*01e8*/ 	.short	0x0100
        /*01ea*/ 	.byte	0x06
	.zero		1


	//   ....[14]....
        /*01ec*/ 	.word	0x00000a10
        /*01f0*/ 	.word	0x000000ff
        /*01f4*/ 	.word	0x00000070
        /*01f8*/ 	.short	0x0100
        /*01fa*/ 	.byte	0x06
	.zero		1


	//   ....[15]....
        /*01fc*/ 	.word	0x00000a20
        /*0200*/ 	.word	0x000000ff
        /*0204*/ 	.word	0x00000080
        /*0208*/ 	.short	0x0100
        /*020a*/ 	.byte	0x06
	.zero		1


	//   ....[16]....
        /*020c*/ 	.word	0x00000a30
        /*0210*/ 	.word	0x000000ff
        /*0214*/ 	.word	0x00000078
        /*0218*/ 	.short	0x0100
        /*021a*/ 	.byte	0x06
	.zero		1


	//   ....[17]....
        /*021c*/ 	.word	0x00000a40
        /*0220*/ 	.word	0x000000ff
        /*0224*/ 	.word	0x00000088
        /*0228*/ 	.short	0x0100
        /*022a*/ 	.byte	0x06
	.zero		1


	//   ....[18]....
        /*022c*/ 	.word	0x00000b70
        /*0230*/ 	.word	0x000000ff
        /*0234*/ 	.word	0x00000090
        /*0238*/ 	.short	0x0100
        /*023a*/ 	.byte	0x04
	.zero		1


	//   ....[19]....
        /*023c*/ 	.word	0x00000b80
        /*0240*/ 	.word	0x000000ff
        /*0244*/ 	.word	0x000000b0
        /*0248*/ 	.short	0x0100
        /*024a*/ 	.byte	0x04
	.zero		1


	//   ....[20]....
        /*024c*/ 	.word	0x00000b90
        /*0250*/ 	.word	0x000000ff
        /*0254*/ 	.word	0x00000098
        /*0258*/ 	.short	0x0100
        /*025a*/ 	.byte	0x04
	.zero		1


	//   ....[21]....
        /*025c*/ 	.word	0x00000ba0
        /*0260*/ 	.word	0x000000ff
        /*0264*/ 	.word	0x000000b8
        /*0268*/ 	.short	0x0100
        /*026a*/ 	.byte	0x04
	.zero		1


	//   ....[22]....
        /*026c*/ 	.word	0x00000bb0
        /*0270*/ 	.word	0x000000ff
        /*0274*/ 	.word	0x000000a0
        /*0278*/ 	.short	0x0100
        /*027a*/ 	.byte	0x04
	.zero		1


	//   ....[23]....
        /*027c*/ 	.word	0x00000bc0
        /*0280*/ 	.word	0x000000ff
        /*0284*/ 	.word	0x000000c0
        /*0288*/ 	.short	0x0100
        /*028a*/ 	.byte	0x04
	.zero		1


	//   ....[24]....
        /*028c*/ 	.word	0x00000bd0
        /*0290*/ 	.word	0x000000ff
        /*0294*/ 	.word	0x000000a8
        /*0298*/ 	.short	0x0100
        /*029a*/ 	.byte	0x04
	.zero		1


	//   ....[25]....
        /*029c*/ 	.word	0x00000be0
        /*02a0*/ 	.word	0x000000ff
        /*02a4*/ 	.word	0x000000c8
        /*02a8*/ 	.short	0x0100
        /*02aa*/ 	.byte	0x04
	.zero		1


	//   ....[26]....
        /*02ac*/ 	.word	0x00000cd0
        /*02b0*/ 	.word	0x000000ff
        /*02b4*/ 	.word	0x000000d0
        /*02b8*/ 	.short	0x0100
        /*02ba*/ 	.byte	0x04
	.zero		1


	//   ....[27]....
        /*02bc*/ 	.word	0x00000ce0
        /*02c0*/ 	.word	0x000000ff
        /*02c4*/ 	.word	0x000000e0
        /*02c8*/ 	.short	0x0100
        /*02ca*/ 	.byte	0x04
	.zero		1


	//   ....[28]....
        /*02cc*/ 	.word	0x00000cf0
        /*02d0*/ 	.word	0x000000ff
        /*02d4*/ 	.word	0x000000d8
        /*02d8*/ 	.short	0x0100
        /*02da*/ 	.byte	0x04
	.zero		1


	//   ....[29]....
        /*02dc*/ 	.word	0x00000d00
        /*02e0*/ 	.word	0x000000ff
        /*02e4*/ 	.word	0x000000e8
        /*02e8*/ 	.short	0x0100
        /*02ea*/ 	.byte	0x04
	.zero		1


	//   ....[30]....
        /*02ec*/ 	.word	0x00001a70
        /*02f0*/ 	.word	0x00000003
        /*02f4*/ 	.word	0x000000e0
        /*02f8*/ 	.short	0x010a
        /*02fa*/ 	.byte	0xff
	.zero		1


	//   ....[31]....
        /*02fc*/ 	.word	0x00001aa0
        /*0300*/ 	.word	0x00000003
        /*0304*/ 	.word	0x000000d0
        /*0308*/ 	.short	0x0101
        /*030a*/ 	.byte	0xff
	.zero		1


	//   ....[32]....
        /*030c*/ 	.word	0x00001b80
        /*0310*/ 	.word	0x000000ff
        /*0314*/ 	.word	0x00000010
        /*0318*/ 	.short	0x010a
        /*031a*/ 	.byte	0x04
	.zero		1


	//   ....[33]....
        /*031c*/ 	.word	0x00001c00
        /*0320*/ 	.word	0x000000ff
        /*0324*/ 	.word	0x00000010
        /*0328*/ 	.short	0x010a
        /*032a*/ 	.byte	0x39
	.zero		1


	//   ....[34]....
        /*032c*/ 	.word	0x00001d40
        /*0330*/ 	.word	0x000000ff
        /*0334*/ 	.word	0x00000010
        /*0338*/ 	.short	0x010a
        /*033a*/ 	.byte	0x04
	.zero		1


	//   ....[35]....
        /*033c*/ 	.word	0x00002140
        /*0340*/ 	.word	0x000000ff
        /*0344*/ 	.word	0x00000068
        /*0348*/ 	.short	0x0101
        /*034a*/ 	.byte	0x16
	.zero		1


	//   ....[36]....
        /*034c*/ 	.word	0x00002160
        /*0350*/ 	.word	0x000000ff
        /*0354*/ 	.word	0x00000010
        /*0358*/ 	.short	0x010a
        /*035a*/ 	.byte	0x04
	.zero		1


	//   ....[37]....
        /*035c*/ 	.word	0x000021e0
        /*0360*/ 	.word	0x000000ff
        /*0364*/ 	.word	0x00000010
        /*0368*/ 	.short	0x010a
        /*036a*/ 	.byte	0x39
	.zero		1


	//   ....[38]....
        /*036c*/ 	.word	0x00002320
        /*0370*/ 	.word	0x000000ff
        /*0374*/ 	.word	0x00000010
        /*0378*/ 	.short	0x010a
        /*037a*/ 	.byte	0x04
	.zero		1


	//   ....[39]....
        /*037c*/ 	.word	0x00002730
        /*0380*/ 	.word	0x00000003
        /*0384*/ 	.word	0x00000070
        /*0388*/ 	.short	0x010a
        /*038a*/ 	.byte	0xff
	.zero		1


	//   ....[40]....
        /*038c*/ 	.word	0x00002880
        /*0390*/ 	.word	0x00000000
        /*0394*/ 	.word	0x00000000
        /*0398*/ 	.short	0x0101
        /*039a*/ 	.byte	0xff
	.zero		1


	//   ....[41]....
        /*039c*/ 	.word	0x00002e40
        /*03a0*/ 	.word	0x000000ff
        /*03a4*/ 	.word	0x00000000
        /*03a8*/ 	.short	0x010a
        /*03aa*/ 	.byte	0x04
	.zero		1


	//   ....[42]....
        /*03ac*/ 	.word	0x00002ee0
        /*03b0*/ 	.word	0x00000000
        /*03b4*/ 	.word	0x00000000
        /*03b8*/ 	.short	0x010a
        /*03ba*/ 	.byte	0xff
	.zero		1


	//   ....[43]....
        /*03bc*/ 	.word	0x00003000
        /*03c0*/ 	.word	0x00000002
        /*03c4*/ 	.word	0x000000d0
        /*03c8*/ 	.short	0x010a
        /*03ca*/ 	.byte	0xff
	.zero		1


	//   ....[44]....
        /*03cc*/ 	.word	0x00003060
        /*03d0*/ 	.word	0x00000004
        /*03d4*/ 	.word	0x00000000
        /*03d8*/ 	.short	0x0101
        /*03da*/ 	.byte	0xff
	.zero		1


	//   ....[45]....
        /*03dc*/ 	.word	0x00003080
        /*03e0*/ 	.word	0x000000ff
        /*03e4*/ 	.word	0x00000080
        /*03e8*/ 	.short	0x010a
        /*03ea*/ 	.byte	0x04
	.zero		1


	//   ....[46]....
        /*03ec*/ 	.word	0x000031a0
        /*03f0*/ 	.word	0x00000002
        /*03f4*/ 	.word	0x00000070
        /*03f8*/ 	.short	0x010a
        /*03fa*/ 	.byte	0xff
	.zero		1


	//   ....[47]....
        /*03fc*/ 	.word	0x000032b0
        /*0400*/ 	.word	0x00000002
        /*0404*/ 	.word	0x00000000
        /*0408*/ 	.short	0x0101
        /*040a*/ 	.byte	0xff
	.zero		1


	//   ....[48]....
        /*040c*/ 	.word	0x00003340
        /*0410*/ 	.word	0x000000ff
        /*0414*/ 	.word	0x00000080
        /*0418*/ 	.short	0x0106
        /*041a*/ 	.byte	0x04
	.zero		1


	//   ....[49]....
        /*041c*/ 	.word	0x00003360
        /*0420*/ 	.word	0x000000ff
        /*0424*/ 	.word	0x00000080
        /*0428*/ 	.short	0x010a
        /*042a*/ 	.byte	0x04
	.zero		1


	//   ....[50]....
        /*042c*/ 	.word	0x000033f0
        /*0430*/ 	.word	0x000000ff
        /*0434*/ 	.word	0x00000080
        /*0438*/ 	.short	0x0106
        /*043a*/ 	.byte	0x07
	.zero		1


	//   ....[51]....
        /*043c*/ 	.word	0x00003430
        /*0440*/ 	.word	0x00000000
        /*0444*/ 	.word	0x00000080
        /*0448*/ 	.short	0x010a
        /*044a*/ 	.byte	0xff
	.zero		1


	//   ....[52]....
        /*044c*/ 	.word	0x00003950
        /*0450*/ 	.word	0x00000000
        /*0454*/ 	.word	0x00000070
        /*0458*/ 	.short	0x010a
        /*045a*/ 	.byte	0xff
	.zero		1


	//   ....[53]....
        /*045c*/ 	.word	0x00003a70
        /*0460*/ 	.word	0x00000003
        /*0464*/ 	.word	0x00000000
        /*0468*/ 	.short	0x0101
        /*046a*/ 	.byte	0xff
	.zero		1


	//   ....[54]....
        /*046c*/ 	.word	0x00003a80
        /*0470*/ 	.word	0x000000ff
        /*0474*/ 	.word	0x00000000
        /*0478*/ 	.short	0x010a
        /*047a*/ 	.byte	0x04
	.zero		1


	//   ....[55]....
        /*047c*/ 	.word	0x00003ad0
        /*0480*/ 	.word	0x000000ff
        /*0484*/ 	.word	0x000000b0
        /*0488*/ 	.short	0x010a
        /*048a*/ 	.byte	0x05
	.zero		1


	//   ....[56]....
        /*048c*/ 	.word	0x00003be0
        /*0490*/ 	.word	0x000000ff
        /*0494*/ 	.word	0x00000000
        /*0498*/ 	.short	0x010a
        /*049a*/ 	.byte	0x05
	.zero		1


	//   ....[57]....
        /*049c*/ 	.word	0x00003d30
        /*04a0*/ 	.word	0x000000ff
        /*04a4*/ 	.word	0x00000000
        /*04a8*/ 	.short	0x010a
        /*04aa*/ 	.byte	0x07
	.zero		1


	//   ....[58]....
        /*04ac*/ 	.word	0x00004470
        /*04b0*/ 	.word	0x000000ff
        /*04b4*/ 	.word	0x00000000
        /*04b8*/ 	.short	0x010a
        /*04ba*/ 	.byte	0x04
	.zero		1


	//   ....[59]....
        /*04bc*/ 	.word	0x00004500
        /*04c0*/ 	.word	0x000000ff
        /*04c4*/ 	.word	0x00000000
        /*04c8*/ 	.short	0x010a
        /*04ca*/ 	.byte	0x05
	.zero		1


	//   ....[60]....
        /*04cc*/ 	.word	0x00004590
        /*04d0*/ 	.word	0x000000ff
        /*04d4*/ 	.word	0x00000000
        /*04d8*/ 	.short	0x010a
        /*04da*/ 	.byte	0x05
	.zero		1


	//   ....[61]....
        /*04dc*/ 	.word	0x00004620
        /*04e0*/ 	.word	0x000000ff
        /*04e4*/ 	.word	0x00000000
        /*04e8*/ 	.short	0x010a
        /*04ea*/ 	.byte	0x04
	.zero		1


	//   ....[62]....
        /*04ec*/ 	.word	0x00004b00
        /*04f0*/ 	.word	0x0000000c
        /*04f4*/ 	.word	0x00000070
        /*04f8*/ 	.short	0x010a
        /*04fa*/ 	.byte	0xff
	.zero		1


	//   ....[63]....
        /*04fc*/ 	.word	0x00004c70
        /*0500*/ 	.word	0x00000000
        /*0504*/ 	.word	0x00000000
        /*0508*/ 	.short	0x0101
        /*050a*/ 	.byte	0xff
	.zero		1


	//   ....[64]....
        /*050c*/ 	.word	0x00005100
        /*0510*/ 	.word	0x000000ff
        /*0514*/ 	.word	0x00000068
        /*0518*/ 	.short	0x010a
        /*051a*/ 	.byte	0x15
	.zero		1


	//   ....[65]....
        /*051c*/ 	.word	0x00005280
        /*0520*/ 	.word	0x000000ff
        /*0524*/ 	.word	0x00000040
        /*0528*/ 	.short	0x010a
        /*052a*/ 	.byte	0x15
	.zero		1


	//   ....[66]....
        /*052c*/ 	.word	0x00005410
        /*0530*/ 	.word	0x000000ff
        /*0534*/ 	.word	0x00000020
        /*0538*/ 	.short	0x010b
        /*053a*/ 	.byte	0x15
	.zero		1


	//   ....[67]....
        /*053c*/ 	.word	0x00005420
        /*0540*/ 	.word	0x000000ff
        /*0544*/ 	.word	0x00000000
        /*0548*/ 	.short	0x0101
        /*054a*/ 	.byte	0x06
	.zero		1


	//   ....[68]....
        /*054c*/ 	.word	0x00005430
        /*0550*/ 	.word	0x000000ff
        /*0554*/ 	.word	0x00000048
        /*0558*/ 	.short	0x010a
        /*055a*/ 	.byte	0x15
	.zero		1


	//   ....[69]....
        /*055c*/ 	.word	0x00005590
        /*0560*/ 	.word	0x000000ff
        /*0564*/ 	.word	0x00000028
        /*0568*/ 	.short	0x010b
        /*056a*/ 	.byte	0x15
	.zero		1


	//   ....[70]....
        /*056c*/ 	.word	0x000055a0
        /*0570*/ 	.word	0x000000ff
        /*0574*/ 	.word	0x00000000
        /*0578*/ 	.short	0x0101
        /*057a*/ 	.byte	0x06
	.zero		1


	//   ....[71]....
        /*057c*/ 	.word	0x000055b0
        /*0580*/ 	.word	0x000000ff
        /*0584*/ 	.word	0x00000050
        /*0588*/ 	.short	0x010a
        /*058a*/ 	.byte	0x15
	.zero		1


	//   ....[72]....
        /*058c*/ 	.word	0x00005700
        /*0590*/ 	.word	0x000000ff
        /*0594*/ 	.word	0x00000030
        /*0598*/ 	.short	0x010b
        /*059a*/ 	.byte	0x15
	.zero		1


	//   ....[73]....
        /*059c*/ 	.word	0x00005710
        /*05a0*/ 	.word	0x000000ff
        /*05a4*/ 	.word	0x00000000
        /*05a8*/ 	.short	0x0101
        /*05aa*/ 	.byte	0x06
	.zero		1


	//   ....[74]....
        /*05ac*/ 	.word	0x00005720
        /*05b0*/ 	.word	0x000000ff
        /*05b4*/ 	.word	0x00000058
        /*05b8*/ 	.short	0x010a
        /*05ba*/ 	.byte	0x15
	.zero		1


	//   ....[75]....
        /*05bc*/ 	.word	0x00005920
        /*05c0*/ 	.word	0x000000ff
        /*05c4*/ 	.word	0x00000038
        /*05c8*/ 	.short	0x010b
        /*05ca*/ 	.byte	0x15
	.zero		1


	//   ....[76]....
        /*05cc*/ 	.word	0x00005930
        /*05d0*/ 	.word	0x000000ff
        /*05d4*/ 	.word	0x00000000
        /*05d8*/ 	.short	0x0101
        /*05da*/ 	.byte	0x25
	.zero		1


	//   ....[77]....
        /*05dc*/ 	.word	0x00005960
        /*05e0*/ 	.word	0x000000ff
        /*05e4*/ 	.word	0x00000040
        /*05e8*/ 	.short	0x010a
        /*05ea*/ 	.byte	0x15
	.zero		1


	//   ....[78]....
        /*05ec*/ 	.word	0x00005980
        /*05f0*/ 	.word	0x000000ff
        /*05f4*/ 	.word	0x00000048
        /*05f8*/ 	.short	0x010a
        /*05fa*/ 	.byte	0x15
	.zero		1


	//   ....[79]....
        /*05fc*/ 	.word	0x000059a0
        /*0600*/ 	.word	0x000000ff
        /*0604*/ 	.word	0x00000050
        /*0608*/ 	.short	0x010a
        /*060a*/ 	.byte	0x15
	.zero		1


	//   ....[80]....
        /*060c*/ 	.word	0x000059e0
        /*0610*/ 	.word	0x00000000
        /*0614*/ 	.word	0x00000058
        /*0618*/ 	.short	0x010a
        /*061a*/ 	.byte	0xff
	.zero		1


	//   ....[81]....
        /*061c*/ 	.word	0x00005d40
        /*0620*/ 	.word	0x00000003
        /*0624*/ 	.word	0x00000070
        /*0628*/ 	.short	0x010a
        /*062a*/ 	.byte	0xff
	.zero		1


	//   ....[82]....
        /*062c*/ 	.word	0x00005ec0
        /*0630*/ 	.word	0x00000000
        /*0634*/ 	.word	0x00000000
        /*0638*/ 	.short	0x0101
        /*063a*/ 	.byte	0xff
	.zero		1


	//   ....[83]....
        /*063c*/ 	.word	0x00006a30
        /*0640*/ 	.word	0x000000ff
        /*0644*/ 	.word	0x00000020
        /*0648*/ 	.short	0x010a
        /*064a*/ 	.byte	0x2b
	.zero		1


	//   ....[84]....
        /*064c*/ 	.word	0x00006a80
        /*0650*/ 	.word	0x00000056
        /*0654*/ 	.word	0x00000090
        /*0658*/ 	.short	0x010a
        /*065a*/ 	.byte	0xff
	.zero		1


	//   ....[85]....
        /*065c*/ 	.word	0x00006ba0
        /*0660*/ 	.word	0x000000ff
        /*0664*/ 	.word	0x00000020
        /*0668*/ 	.short	0x010a
        /*066a*/ 	.byte	0x2b
	.zero		1


	//   ....[86]....
        /*066c*/ 	.word	0x00006ca0
        /*0670*/ 	.word	0x00000056
        /*0674*/ 	.word	0x00000090
        /*0678*/ 	.short	0x010a
        /*067a*/ 	.byte	0xff
	.zero		1


	//   ....[87]....
        /*067c*/ 	.word	0x000072a0
        /*0680*/ 	.word	0x00000000
        /*0684*/ 	.word	0x00000000
        /*0688*/ 	.short	0x0101
        /*068a*/ 	.byte	0xff
	.zero		1


	//   ....[88]....
        /*068c*/ 	.word	0x000072b0
        /*0690*/ 	.word	0x00000003
        /*0694*/ 	.word	0x00000020
        /*0698*/ 	.short	0x010a
        /*069a*/ 	.byte	0xff
	.zero		1


	//   ....[89]....
        /*069c*/ 	.word	0x00007380
        /*06a0*/ 	.word	0x00000003
        /*06a4*/ 	.word	0x00000020
        /*06a8*/ 	.short	0x010a
        /*06aa*/ 	.byte	0xff
	.zero		1


	//   ....[90]....
        /*06ac*/ 	.word	0x00007a10
        /*06b0*/ 	.word	0x00000014
        /*06b4*/ 	.word	0x00000000
        /*06b8*/ 	.short	0x0101
        /*06ba*/ 	.byte	0xff
	.zero		1


	//   ....[91]....
        /*06bc*/ 	.word	0x00007a30
        /*06c0*/ 	.word	0x00000015
        /*06c4*/ 	.word	0x00000020
        /*06c8*/ 	.short	0x010a
        /*06ca*/ 	.byte	0xff
	.zero		1


	//   ....[92]....
        /*06cc*/ 	.word	0x00007af0
        /*06d0*/ 	.word	0x00000015
        /*06d4*/ 	.word	0x00000020
        /*06d8*/ 	.short	0x010a
        /*06da*/ 	.byte	0xff
	.zero		1


	//   ....[93]....
        /*06dc*/ 	.word	0x00008180
        /*06e0*/ 	.word	0x00000014
        /*06e4*/ 	.word	0x00000000
        /*06e8*/ 	.short	0x0101
        /*06ea*/ 	.byte	0xff
	.zero		1


	//   ....[94]....
        /*06ec*/ 	.word	0x000081a0
        /*06f0*/ 	.word	0x0000005c
        /*06f4*/ 	.word	0x00000020
        /*06f8*/ 	.short	0x010a
        /*06fa*/ 	.byte	0xff
	.zero		1


	//   ....[95]....
        /*06fc*/ 	.word	0x00008260
        /*0700*/ 	.word	0x0000005c
        /*0704*/ 	.word	0x00000020
        /*0708*/ 	.short	0x010a
        /*070a*/ 	.byte	0xff
	.zero		1


	//   ....[96]....
        /*070c*/ 	.word	0x00008550
        /*0710*/ 	.word	0x000000ff
        /*0714*/ 	.word	0x00000000
        /*0718*/ 	.short	0x0101
        /*071a*/ 	.byte	0x04
	.zero		1


	//   ....[97]....
        /*071c*/ 	.word	0x00008970
        /*0720*/ 	.word	0x00000002
        /*0724*/ 	.word	0x00000000
        /*0728*/ 	.short	0x0101
        /*072a*/ 	.byte	0xff
	.zero		1


	//   ....[98]....
        /*072c*/ 	.word	0x00008c20
        /*0730*/ 	.word	0x000000ff
        /*0734*/ 	.word	0x00000000
        /*0738*/ 	.short	0x0101
        /*073a*/ 	.byte	0x06
	.zero		1


	//   ....[99]....
        /*073c*/ 	.word	0x00008c40
        /*0740*/ 	.word	0x00000003
        /*0744*/ 	.word	0x000000e0
        /*0748*/ 	.short	0x010a
        /*074a*/ 	.byte	0xff
	.zero		1


	//   ....[100]....
        /*074c*/ 	.word	0x00008ca0
        /*0750*/ 	.word	0x00000000
        /*0754*/ 	.word	0x00000010
        /*0758*/ 	.short	0x010a
        /*075a*/ 	.byte	0xff
	.zero		1


	//   ....[101]....
        /*075c*/ 	.word	0x00008d00
        /*0760*/ 	.word	0x00000000
        /*0764*/ 	.word	0x00000010
        /*0768*/ 	.short	0x010a
        /*076a*/ 	.byte	0xff
	.zero		1


	//   ....[102]....
        /*076c*/ 	.word	0x00008d50
        /*0770*/ 	.word	0x00000003
        /*0774*/ 	.word	0x00000070
        /*0778*/ 	.short	0x010a
        /*077a*/ 	.byte	0xff
	.zero		1


	//   ....[103]....
        /*077c*/ 	.word	0x00008db0
        /*0780*/ 	.word	0x00000000
        /*0784*/ 	.word	0x00000000
        /*0788*/ 	.short	0x010a
        /*078a*/ 	.byte	0xff
	.zero		1


	//   ....[104]....
        /*078c*/ 	.word	0x00008e00
        /*0790*/ 	.word	0x00000002
        /*0794*/ 	.word	0x000000d0
        /*0798*/ 	.short	0x010a
        /*079a*/ 	.byte	0xff
	.zero		1


	//   ....[105]....
        /*079c*/ 	.word	0x00008e60
        /*07a0*/ 	.word	0x00000002
        /*07a4*/ 	.word	0x00000080
        /*07a8*/ 	.short	0x010a
        /*07aa*/ 	.byte	0xff
	.zero		1


	//   ....[106]....
        /*07ac*/ 	.word	0x00008eb0
        /*07b0*/ 	.word	0x00000002
        /*07b4*/ 	.word	0x00000070
        /*07b8*/ 	.short	0x010a
        /*07ba*/ 	.byte	0xff
	.zero		1


	//   ....[107]....
        /*07bc*/ 	.word	0x00008f10
        /*07c0*/ 	.word	0x00000000
        /*07c4*/ 	.word	0x00000080
        /*07c8*/ 	.short	0x010a
        /*07ca*/ 	.byte	0xff
	.zero		1


	//   ....[108]....
        /*07cc*/ 	.word	0x00008f60
        /*07d0*/ 	.word	0x00000000
        /*07d4*/ 	.word	0x00000070
        /*07d8*/ 	.short	0x010a
        /*07da*/ 	.byte	0xff
	.zero		1


	//   ....[109]....
        /*07dc*/ 	.word	0x00008fd0
        /*07e0*/ 	.word	0x00000003
        /*07e4*/ 	.word	0x000000b0
        /*07e8*/ 	.short	0x010a
        /*07ea*/ 	.byte	0xff
	.zero		1


	//   ....[110]....
        /*07ec*/ 	.word	0x00009030
        /*07f0*/ 	.word	0x00000000
        /*07f4*/ 	.word	0x00000000
        /*07f8*/ 	.short	0x010a
        /*07fa*/ 	.byte	0xff
	.zero		1


	//   ....[111]....
        /*07fc*/ 	.word	0x00009090
        /*0800*/ 	.word	0x00000000
        /*0804*/ 	.word	0x00000000
        /*0808*/ 	.short	0x010a
        /*080a*/ 	.byte	0xff
	.zero		1


	//   ....[112]....
        /*080c*/ 	.word	0x000090f0
        /*0810*/ 	.word	0x00000000
        /*0814*/ 	.word	0x00000000
        /*0818*/ 	.short	0x010a
        /*081a*/ 	.byte	0xff
	.zero		1


	//   ....[113]....
        /*081c*/ 	.word	0x00009150
        /*0820*/ 	.word	0x00000000
        /*0824*/ 	.word	0x00000000
        /*0828*/ 	.short	0x010a
        /*082a*/ 	.byte	0xff
	.zero		1


	//   ....[114]....
        /*082c*/ 	.word	0x000091b0
        /*0830*/ 	.word	0x00000000
        /*0834*/ 	.word	0x00000000
        /*0838*/ 	.short	0x010a
        /*083a*/ 	.byte	0xff
	.zero		1


	//   ....[115]....
        /*083c*/ 	.word	0x00009200
        /*0840*/ 	.word	0x0000000c
        /*0844*/ 	.word	0x00000070
        /*0848*/ 	.short	0x010a
        /*084a*/ 	.byte	0xff
	.zero		1


	//   ....[116]....
        /*084c*/ 	.word	0x00009260
        /*0850*/ 	.word	0x00000000
        /*0854*/ 	.word	0x00000068
        /*0858*/ 	.short	0x010a
        /*085a*/ 	.byte	0xff
	.zero		1


	//   ....[117]....
        /*085c*/ 	.word	0x000092c0
        /*0860*/ 	.word	0x00000000
        /*0864*/ 	.word	0x00000040
        /*0868*/ 	.short	0x010a
        /*086a*/ 	.byte	0xff
	.zero		1


	//   ....[118]....
        /*086c*/ 	.word	0x00009320
        /*0870*/ 	.word	0x00000000
        /*0874*/ 	.word	0x00000048
        /*0878*/ 	.short	0x010a
        /*087a*/ 	.byte	0xff
	.zero		1


	//   ....[119]....
        /*087c*/ 	.word	0x00009380
        /*0880*/ 	.word	0x00000000
        /*0884*/ 	.word	0x00000050
        /*0888*/ 	.short	0x010a
        /*088a*/ 	.byte	0xff
	.zero		1


	//   ....[120]....
        /*088c*/ 	.word	0x000093e0
        /*0890*/ 	.word	0x00000000
        /*0894*/ 	.word	0x00000058
        /*0898*/ 	.short	0x010a
        /*089a*/ 	.byte	0xff
	.zero		1


	//   ....[121]....
        /*089c*/ 	.word	0x00009440
        /*08a0*/ 	.word	0x00000000
        /*08a4*/ 	.word	0x00000040
        /*08a8*/ 	.short	0x010a
        /*08aa*/ 	.byte	0xff
	.zero		1


	//   ....[122]....
        /*08ac*/ 	.word	0x000094a0
        /*08b0*/ 	.word	0x00000000
        /*08b4*/ 	.word	0x00000048
        /*08b8*/ 	.short	0x010a
        /*08ba*/ 	.byte	0xff
	.zero		1


	//   ....[123]....
        /*08bc*/ 	.word	0x00009500
        /*08c0*/ 	.word	0x00000000
        /*08c4*/ 	.word	0x00000050
        /*08c8*/ 	.short	0x010a
        /*08ca*/ 	.byte	0xff
	.zero		1


	//   ....[124]....
        /*08cc*/ 	.word	0x00009550
        /*08d0*/ 	.word	0x00000003
        /*08d4*/ 	.word	0x00000070
        /*08d8*/ 	.short	0x010a
        /*08da*/ 	.byte	0xff
	.zero		1


	//   ....[125]....
        /*08dc*/ 	.word	0x000095b0
        /*08e0*/ 	.word	0x00000000
        /*08e4*/ 	.word	0x00000020
        /*08e8*/ 	.short	0x010a
        /*08ea*/ 	.byte	0xff
	.zero		1


	//   ....[126]....
        /*08ec*/ 	.word	0x00009600
        /*08f0*/ 	.word	0x00000056
        /*08f4*/ 	.word	0x00000090
        /*08f8*/ 	.short	0x010a
        /*08fa*/ 	.byte	0xff
	.zero		1


	//   ....[127]....
        /*08fc*/ 	.word	0x00009650
        /*0900*/ 	.word	0x00000003
        /*0904*/ 	.word	0x00000020
        /*0908*/ 	.short	0x010a
        /*090a*/ 	.byte	0xff
	.zero		1


	//   ....[128]....
        /*090c*/ 	.word	0x000096a0
        /*0910*/ 	.word	0x00000015
        /*0914*/ 	.word	0x00000020
        /*0918*/ 	.short	0x010a
        /*091a*/ 	.byte	0xff
	.zero		1


	//   ....[129]....
        /*091c*/ 	.word	0x000096f0
        /*0920*/ 	.word	0x0000005c
        /*0924*/ 	.word	0x00000020
        /*0928*/ 	.short	0x010a
        /*092a*/ 	.byte	0xff
	.zero		1


	//----- nvinfo : EIATTR_NUM_MBARRIERS
	.align		4
.L_47:
        /*092c*/ 	.byte	0x03, 0x38
        /*092e*/ 	.short	0x001e


	//----- nvinfo : EIATTR_EXIT_INSTR_OFFSETS
	.align		4
        /*0930*/ 	.byte	0x04, 0x1c
        /*0932*/ 	.short	(.L_49 - .L_48)


	//   ....[0]....
.L_48:
        /*0934*/ 	.word	0x00002f10


	//   ....[1]....
        /*0938*/ 	.word	0x00003400


	//   ....[2]....
        /*093c*/ 	.word	0x00003460


	//   ....[3]....
        /*0940*/ 	.word	0x00004890


	//   ....[4]....
        /*0944*/ 	.word	0x00005a10


	//   ....[5]....
        /*0948*/ 	.word	0x00005a50


	//   ....[6]....
        /*094c*/ 	.word	0x00008b20


	//   ....[7]....
        /*0950*/ 	.word	0x00008b90


	//   ....[8]....
        /*0954*/ 	.word	0x00008bc0


	//   ....[9]....
        /*0958*/ 	.word	0x00008c30


	//----- nvinfo : EIATTR_MAX_THREADS
	.align		4
.L_49:
        /*095c*/ 	.byte	0x04, 0x05
        /*095e*/ 	.short	(.L_51 - .L_50)
.L_50:
        /*0960*/ 	.word	0x00000100
        /*0964*/ 	.word	0x00000001
        /*0968*/ 	.word	0x00000001


	//----- nvinfo : EIATTR_CRS_STACK_SIZE
	.align		4
.L_51:
        /*096c*/ 	.byte	0x04, 0x1e
        /*096e*/ 	.short	(.L_53 - .L_52)
.L_52:
        /*0970*/ 	.word	0x00000000


	//----- nvinfo : EIATTR_CBANK_PARAM_SIZE
	.align		4
.L_53:
        /*0974*/ 	.byte	0x03, 0x19
        /*0976*/ 	.short	0x0800


	//----- nvinfo : EIATTR_PARAM_CBANK
	.align		4
        /*0978*/ 	.byte	0x04, 0x0a
        /*097a*/ 	.short	(.L_55 - .L_54)
	.align		4
.L_54:
        /*097c*/ 	.word	index@(.nv.constant0._ZN7cutlass13device_kernelINS_4gemm6kernel13GemmUniversalIN4cute5tupleIJiiiiEEENS1_10collective13CollectiveMmaINS1_35MainloopSm100TmaUmmaWarpSpecializedILi2ELi2ELi4ENS5_IJNS4_1CILi2EEENSA_ILi4EEENSA_ILi1EEEEEEEENS5_IJNSA_ILi64EEENSA_ILi128EEESH_EEEfNS5_IJlSD_lEEEfSJ_NS4_8TiledMMAINS4_8MMA_AtomIJNS4_17SM100_MMA_TF32_SSINS_10tfloat32_tESN_fLi64ELi128ELNS4_4UMMA5MajorE0ELSP_0ELNSO_7ScaleInE0ELSQ_0EEEEEENS4_6LayoutINS5_IJSD_SD_SD_EEENS5_IJNSA_ILi0EEESV_SV_EEEEENS5_IJNS4_10UnderscoreESY_SY_EEEEENS4_23SM90_TMA_LOAD_MULTICASTENS4_14ComposedLayoutINS4_7SwizzleILi3ELi4ELi3EEENS4_18smem_ptr_flag_bitsILi32EEENST_INS5_IJNSA_ILi8EEENSA_ILi32EEEEEENS5_IJS18_SD_EEEEEEEvNS4_8identityES11_S1C_vS1D_EENS_8epilogue10collective18CollectiveEpilogueINS1F_23Sm100TmaWarpSpecializedILi4ELi2ELi16ELb1ELb0EEEJSI_NS5_IJNST_ISG_SD_EENST_IS18_SD_EEEEEfSJ_fSJ_NS1F_6fusion15FusionCallbacksIS1J_NS1N_17LinearCombinationIffffLNS_15FloatRoundStyleE2EEESI_S1M_JEEENS4_5SM1004TMEM4LOAD26SM100_TMEM_LOAD_16dp128b8xENS4_13SM90_TMA_LOADES1C_NS4_17SM75_U32x4_LDSM_NENS4_14SM90_TMA_STOREES1C_NS4_17SM90_U32x4_STSM_NENS4_39AutoVectorizingCopyWithAssumedAlignmentILi128EEEEEEvvEEEEvNT_6ParamsE)
        /*0980*/ 	.short	0x0380
        /*0982*/ 	.short	0x0800


	//----- nvinfo : EIATTR_SW_WAR
	.align		4
.L_55:
        /*0984*/ 	.byte	0x04, 0x36
        /*0986*/ 	.short	(.L_57 - .L_56)
.L_56:
        /*0988*/ 	.word	0x00000008
.L_57:


//--------------------- .nv.callgraph             --------------------------
	.section	.nv.callgraph,"",@"SHT_CUDA_CALLGRAPH"
	.align	4
	.sectionentsize	8
	.align		4
        /*0000*/ 	.word	0x00000000
	.align		4
        /*0004*/ 	.word	0xffffffff
	.align		4
        /*0008*/ 	.word	index@(_ZN7cutlass13device_kernelINS_4gemm6kernel13GemmUniversalIN4cute5tupleIJiiiiEEENS1_10collective13CollectiveMmaINS1_35MainloopSm100TmaUmmaWarpSpecializedILi2ELi2ELi4ENS5_IJNS4_1CILi2EEENSA_ILi4EEENSA_ILi1EEEEEEEENS5_IJNSA_ILi64EEENSA_ILi128EEESH_EEEfNS5_IJlSD_lEEEfSJ_NS4_8TiledMMAINS4_8MMA_AtomIJNS4_17SM100_MMA_TF32_SSINS_10tfloat32_tESN_fLi64ELi128ELNS4_4UMMA5MajorE0ELSP_0ELNSO_7ScaleInE0ELSQ_0EEEEEENS4_6LayoutINS5_IJSD_SD_SD_EEENS5_IJNSA_ILi0EEESV_SV_EEEEENS5_IJNS4_10UnderscoreESY_SY_EEEEENS4_23SM90_TMA_LOAD_MULTICASTENS4_14ComposedLayoutINS4_7SwizzleILi3ELi4ELi3EEENS4_18smem_ptr_flag_bitsILi32EEENST_INS5_IJNSA_ILi8EEENSA_ILi32EEEEEENS5_IJS18_SD_EEEEEEEvNS4_8identityES11_S1C_vS1D_EENS_8epilogue10collective18CollectiveEpilogueINS1F_23Sm100TmaWarpSpecializedILi4ELi2ELi16ELb1ELb0EEEJSI_NS5_IJNST_ISG_SD_EENST_IS18_SD_EEEEEfSJ_fSJ_NS1F_6fusion15FusionCallbacksIS1J_NS1N_17LinearCombinationIffffLNS_15FloatRoundStyleE2EEESI_S1M_JEEENS4_5SM1004TMEM4LOAD26SM100_TMEM_LOAD_16dp128b8xENS4_13SM90_TMA_LOADES1C_NS4_17SM75_U32x4_LDSM_NENS4_14SM90_TMA_STOREES1C_NS4_17SM90_U32x4_STSM_NENS4_39AutoVectorizingCopyWithAssumedAlignmentILi128EEEEEEvvEEEEvNT_6ParamsE)
	.align		4
        /*000c*/ 	.word	index@(__assertfail)
	.align		4
        /*0010*/ 	.word	0x00000000
	.align		4
        /*0014*/ 	.word	0xfffffffe
	.align		4
        /*0018*/ 	.word	0x00000000
	.align		4
        /*001c*/ 	.word	0xfffffffd
	.align		4
        /*0020*/ 	.word	0x00000000
	.align		4
        /*0024*/ 	.word	0xfffffffc


//--------------------- .nv.constant4             --------------------------
	.section	.nv.constant4,"a",@progbits
	.align	8
	.align		8
.nv.constant4:
        /*0000*/ 	.dword	__assertfail
	.align		8
        /*0008*/ 	.dword	__unnamed_1
	.align		8
        /*0010*/ 	.dword	__unnamed_2
	.align		8
        /*0018*/ 	.dword	_ZN40_INTERNAL_9900e760_4_k_cu_7e0e08a9_316184cuda3std3__45__cpo5beginE
	.align		8
        /*0020*/ 	.dword	_ZN40_INTERNAL_9900e760_4_k_cu_7e0e08a9_316184cuda3std3__45__cpo3endE
	.align		8
        /*0028*/ 	.dword	_ZN40_INTERNAL_9900e760_4_k_cu_7e0e08a9_316184cuda3std3__45__cpo6cbeginE
	.align		8
        /*0030*/ 	.dword	_ZN40_INTERNAL_9900e760_4_k_cu_7e0e08a9_316184cuda3std3__45__cpo4cendE
	.align		8
        /*0038*/ 	.dword	_ZN40_INTERNAL_9900e760_4_k_cu_7e0e08a9_316184cuda3std3__442_GLOBAL__N__9900e760_4_k_cu_7e0e08a9_316186ignoreE
	.align		8
        /*0040*/ 	.dword	_ZN40_INTERNAL_9900e760_4_k_cu_7e0e08a9_316184cuda3std3__419piecewise_constructE
	.align		8
        /*0048*/ 	.dword	_ZN40_INTERNAL_9900e760_4_k_cu_7e0e08a9_316184cuda3std3__48in_placeE
	.align		8
        /*0050*/ 	.dword	_ZN40_INTERNAL_9900e760_4_k_cu_7e0e08a9_316184cuda3std6ranges3__45__cpo4swapE
	.align		8
        /*0058*/ 	.dword	_ZN40_INTERNAL_9900e760_4_k_cu_7e0e08a9_316184cuda3std6ranges3__45__cpo9iter_moveE
	.align		8
        /*0060*/ 	.dword	_ZN40_INTERNAL_9900e760_4_k_cu_7e0e08a9_316184cute7productE
	.align		8
        /*0068*/ 	.dword	_ZN40_INTERNAL_9900e760_4_k_cu_7e0e08a9_316184cute1_E
	.align		8
        /*0070*/ 	.dword	$str$25
	.align		8
        /*0078*/ 	.dword	$str$26
	.align		8
        /*0080*/ 	.dword	$str$27
	.align		8
        /*0088*/ 	.dword	$str$28


//--------------------- .text._ZN7cutlass13device_kernelINS_4gemm6kernel13GemmUniversalIN4cute5tupleIJiiiiEEENS1_10collective13CollectiveMmaINS1_35MainloopSm100TmaUmmaWarpSpecializedILi2ELi2ELi4ENS5_IJNS4_1CILi2EEENSA_ILi4EEENSA_ILi1EEEEEEEENS5_IJNSA_ILi64EEENSA_ILi128EEESH_EEEfNS5_IJlSD_lEEEfSJ_NS4_8TiledMMAINS4_8MMA_AtomIJNS4_17SM100_MMA_TF32_SSINS_10tfloat32_tESN_fLi64ELi128ELNS4_4UMMA5MajorE0ELSP_0ELNSO_7ScaleInE0ELSQ_0EEEEEENS4_6LayoutINS5_IJSD_SD_SD_EEENS5_IJNSA_ILi0EEESV_SV_EEEEENS5_IJNS4_10UnderscoreESY_SY_EEEEENS4_23SM90_TMA_LOAD_MULTICASTENS4_14ComposedLayoutINS4_7SwizzleILi3ELi4ELi3EEENS4_18smem_ptr_flag_bitsILi32EEENST_INS5_IJNSA_ILi8EEENSA_ILi32EEEEEENS5_IJS18_SD_EEEEEEEvNS4_8identityES11_S1C_vS1D_EENS_8epilogue10collective18CollectiveEpilogueINS1F_23Sm100TmaWarpSpecializedILi4ELi2ELi16ELb1ELb0EEEJSI_NS5_IJNST_ISG_SD_EENST_IS18_SD_EEEEEfSJ_fSJ_NS1F_6fusion15FusionCallbacksIS1J_NS1N_17LinearCombinationIffffLNS_15FloatRoundStyleE2EEESI_S1M_JEEENS4_5SM1004TMEM4LOAD26SM100_TMEM_LOAD_16dp128b8xENS4_13SM90_TMA_LOADES1C_NS4_17SM75_U32x4_LDSM_NENS4_14SM90_TMA_STOREES1C_NS4_17SM90_U32x4_STSM_NENS4_39AutoVectorizingCopyWithAssumedAlignmentILi128EEEEEEvvEEEEvNT_6ParamsE --------------------------
	.section	.text._ZN7cutlass13device_kernelINS_4gemm6kernel13GemmUniversalIN4cute5tupleIJiiiiEEENS1_10collective13CollectiveMmaINS1_35MainloopSm100TmaUmmaWarpSpecializedILi2ELi2ELi4ENS5_IJNS4_1CILi2EEENSA_ILi4EEENSA_ILi1EEEEEEEENS5_IJNSA_ILi64EEENSA_ILi128EEESH_EEEfNS5_IJlSD_lEEEfSJ_NS4_8TiledMMAINS4_8MMA_AtomIJNS4_17SM100_MMA_TF32_SSINS_10tfloat32_tESN_fLi64ELi128ELNS4_4UMMA5MajorE0ELSP_0ELNSO_7ScaleInE0ELSQ_0EEEEEENS4_6LayoutINS5_IJSD_SD_SD_EEENS5_IJNSA_ILi0EEESV_SV_EEEEENS5_IJNS4_10UnderscoreESY_SY_EEEEENS4_23SM90_TMA_LOAD_MULTICASTENS4_14ComposedLayoutINS4_7SwizzleILi3ELi4ELi3EEENS4_18smem_ptr_flag_bitsILi32EEENST_INS5_IJNSA_ILi8EEENSA_ILi32EEEEEENS5_IJS18_SD_EEEEEEEvNS4_8identityES11_S1C_vS1D_EENS_8epilogue10collective18CollectiveEpilogueINS1F_23Sm100TmaWarpSpecializedILi4ELi2ELi16ELb1ELb0EEEJSI_NS5_IJNST_ISG_SD_EENST_IS18_SD_EEEEEfSJ_fSJ_NS1F_6fusion15FusionCallbacksIS1J_NS1N_17LinearCombinationIffffLNS_15FloatRoundStyleE2EEESI_S1M_JEEENS4_5SM1004TMEM4LOAD26SM100_TMEM_LOAD_16dp128b8xENS4_13SM90_TMA_LOADES1C_NS4_17SM75_U32x4_LDSM_NENS4_14SM90_TMA_STOREES1C_NS4_17SM90_U32x4_STSM_NENS4_39AutoVectorizingCopyWithAssumedAlignmentILi128EEEEEEvvEEEEvNT_6ParamsE,"ax",@progbits
	.align	128
.text._ZN7cutlass13device_kernelINS_4gemm6kernel13GemmUniversalIN4cute5tupleIJiiiiEEENS1_10collective13CollectiveMmaINS1_35MainloopSm100TmaUmmaWarpSpecializedILi2ELi2ELi4ENS5_IJNS4_1CILi2EEENSA_ILi4EEENSA_ILi1EEEEEEEENS5_IJNSA_ILi64EEENSA_ILi128EEESH_EEEfNS5_IJlSD_lEEEfSJ_NS4_8TiledMMAINS4_8MMA_AtomIJNS4_17SM100_MMA_TF32_SSINS_10tfloat32_tESN_fLi64ELi128ELNS4_4UMMA5MajorE0ELSP_0ELNSO_7ScaleInE0ELSQ_0EEEEEENS4_6LayoutINS5_IJSD_SD_SD_EEENS5_IJNSA_ILi0EEESV_SV_EEEEENS5_IJNS4_10UnderscoreESY_SY_EEEEENS4_23SM90_TMA_LOAD_MULTICASTENS4_14ComposedLayoutINS4_7SwizzleILi3ELi4ELi3EEENS4_18smem_ptr_flag_bitsILi32EEENST_INS5_IJNSA_ILi8EEENSA_ILi32EEEEEENS5_IJS18_SD_EEEEEEEvNS4_8identityES11_S1C_vS1D_EENS_8epilogue10collective18CollectiveEpilogueINS1F_23Sm100TmaWarpSpecializedILi4ELi2ELi16ELb1ELb0EEEJSI_NS5_IJNST_ISG_SD_EENST_IS18_SD_EEEEEfSJ_fSJ_NS1F_6fusion15FusionCallbacksIS1J_NS1N_17LinearCombinationIffffLNS_15FloatRoundStyleE2EEESI_S1M_JEEENS4_5SM1004TMEM4LOAD26SM100_TMEM_LOAD_16dp128b8xENS4_13SM90_TMA_LOADES1C_NS4_17SM75_U32x4_LDSM_NENS4_14SM90_TMA_STOREES1C_NS4_17SM90_U32x4_STSM_NENS4_39AutoVectorizingCopyWithAssumedAlignmentILi128EEEEEEvvEEEEvNT_6ParamsE:
        .type           _ZN7cutlass13device_kernelINS_4gemm6kernel13GemmUniversalIN4cute5tupleIJiiiiEEENS1_10collective13CollectiveMmaINS1_35MainloopSm100TmaUmmaWarpSpecializedILi2ELi2ELi4ENS5_IJNS4_1CILi2EEENSA_ILi4EEENSA_ILi1EEEEEEEENS5_IJNSA_ILi64EEENSA_ILi128EEESH_EEEfNS5_IJlSD_lEEEfSJ_NS4_8TiledMMAINS4_8MMA_AtomIJNS4_17SM100_MMA_TF32_SSINS_10tfloat32_tESN_fLi64ELi128ELNS4_4UMMA5MajorE0ELSP_0ELNSO_7ScaleInE0ELSQ_0EEEEEENS4_6LayoutINS5_IJSD_SD_SD_EEENS5_IJNSA_ILi0EEESV_SV_EEEEENS5_IJNS4_10UnderscoreESY_SY_EEEEENS4_23SM90_TMA_LOAD_MULTICASTENS4_14ComposedLayoutINS4_7SwizzleILi3ELi4ELi3EEENS4_18smem_ptr_flag_bitsILi32EEENST_INS5_IJNSA_ILi8EEENSA_ILi32EEEEEENS5_IJS18_SD_EEEEEEEvNS4_8identityES11_S1C_vS1D_EENS_8epilogue10collective18CollectiveEpilogueINS1F_23Sm100TmaWarpSpecializedILi4ELi2ELi16ELb1ELb0EEEJSI_NS5_IJNST_ISG_SD_EENST_IS18_SD_EEEEEfSJ_fSJ_NS1F_6fusion15FusionCallbacksIS1J_NS1N_17LinearCombinationIffffLNS_15FloatRoundStyleE2EEESI_S1M_JEEENS4_5SM1004TMEM4LOAD26SM100_TMEM_LOAD_16dp128b8xENS4_13SM90_TMA_LOADES1C_NS4_17SM75_U32x4_LDSM_NENS4_14SM90_TMA_STOREES1C_NS4_17SM90_U32x4_STSM_NENS4_39AutoVectorizingCopyWithAssumedAlignmentILi128EEEEEEvvEEEEvNT_6ParamsE,@function
        .size           _ZN7cutlass13device_kernelINS_4gemm6kernel13GemmUniversalIN4cute5tupleIJiiiiEEENS1_10collective13CollectiveMmaINS1_35MainloopSm100TmaUmmaWarpSpecializedILi2ELi2ELi4ENS5_IJNS4_1CILi2EEENSA_ILi4EEENSA_ILi1EEEEEEEENS5_IJNSA_ILi64EEENSA_ILi128EEESH_EEEfNS5_IJlSD_lEEEfSJ_NS4_8TiledMMAINS4_8MMA_AtomIJNS4_17SM100_MMA_TF32_SSINS_10tfloat32_tESN_fLi64ELi128ELNS4_4UMMA5MajorE0ELSP_0ELNSO_7ScaleInE0ELSQ_0EEEEEENS4_6LayoutINS5_IJSD_SD_SD_EEENS5_IJNSA_ILi0EEESV_SV_EEEEENS5_IJNS4_10UnderscoreESY_SY_EEEEENS4_23SM90_TMA_LOAD_MULTICASTENS4_14ComposedLayoutINS4_7SwizzleILi3ELi4ELi3EEENS4_18smem_ptr_flag_bitsILi32EEENST_INS5_IJNSA_ILi8EEENSA_ILi32EEEEEENS5_IJS18_SD_EEEEEEEvNS4_8identityES11_S1C_vS1D_EENS_8epilogue10collective18CollectiveEpilogueINS1F_23Sm100TmaWarpSpecializedILi4ELi2ELi16ELb1ELb0EEEJSI_NS5_IJNST_ISG_SD_EENST_IS18_SD_EEEEEfSJ_fSJ_NS1F_6fusion15FusionCallbacksIS1J_NS1N_17LinearCombinationIffffLNS_15FloatRoundStyleE2EEESI_S1M_JEEENS4_5SM1004TMEM4LOAD26SM100_TMEM_LOAD_16dp128b8xENS4_13SM90_TMA_LOADES1C_NS4_17SM75_U32x4_LDSM_NENS4_14SM90_TMA_STOREES1C_NS4_17SM90_U32x4_STSM_NENS4_39AutoVectorizingCopyWithAssumedAlignmentILi128EEEEEEvvEEEEvNT_6ParamsE,(.L_x_181 - _ZN7cutlass13device_kernelINS_4gemm6kernel13GemmUniversalIN4cute5tupleIJiiiiEEENS1_10collective13CollectiveMmaINS1_35MainloopSm100TmaUmmaWarpSpecializedILi2ELi2ELi4ENS5_IJNS4_1CILi2EEENSA_ILi4EEENSA_ILi1EEEEEEEENS5_IJNSA_ILi64EEENSA_ILi128EEESH_EEEfNS5_IJlSD_lEEEfSJ_NS4_8TiledMMAINS4_8MMA_AtomIJNS4_17SM100_MMA_TF32_SSINS_10tfloat32_tESN_fLi64ELi128ELNS4_4UMMA5MajorE0ELSP_0ELNSO_7ScaleInE0ELSQ_0EEEEEENS4_6LayoutINS5_IJSD_SD_SD_EEENS5_IJNSA_ILi0EEESV_SV_EEEEENS5_IJNS4_10UnderscoreESY_SY_EEEEENS4_23SM90_TMA_LOAD_MULTICASTENS4_14ComposedLayoutINS4_7SwizzleILi3ELi4ELi3EEENS4_18smem_ptr_flag_bitsILi32EEENST_INS5_IJNSA_ILi8EEENSA_ILi32EEEEEENS5_IJS18_SD_EEEEEEEvNS4_8identityES11_S1C_vS1D_EENS_8epilogue10collective18CollectiveEpilogueINS1F_23Sm100TmaWarpSpecializedILi4ELi2ELi16ELb1ELb0EEEJSI_NS5_IJNST_ISG_SD_EENST_IS18_SD_EEEEEfSJ_fSJ_NS1F_6fusion15FusionCallbacksIS1J_NS1N_17LinearCombinationIffffLNS_15FloatRoundStyleE2EEESI_S1M_JEEENS4_5SM1004TMEM4LOAD26SM100_TMEM_LOAD_16dp128b8xENS4_13SM90_TMA_LOADES1C_NS4_17SM75_U32x4_LDSM_NENS4_14SM90_TMA_STOREES1C_NS4_17SM90_U32x4_STSM_NENS4_39AutoVectorizingCopyWithAssumedAlignmentILi128EEEEEEvvEEEEvNT_6ParamsE)
        .other          _ZN7cutlass13device_kernelINS_4gemm6kernel13GemmUniversalIN4cute5tupleIJiiiiEEENS1_10collective13CollectiveMmaINS1_35MainloopSm100TmaUmmaWarpSpecializedILi2ELi2ELi4ENS5_IJNS4_1CILi2EEENSA_ILi4EEENSA_ILi1EEEEEEEENS5_IJNSA_ILi64EEENSA_ILi128EEESH_EEEfNS5_IJlSD_lEEEfSJ_NS4_8TiledMMAINS4_8MMA_AtomIJNS4_17SM100_MMA_TF32_SSINS_10tfloat32_tESN_fLi64ELi128ELNS4_4UMMA5MajorE0ELSP_0ELNSO_7ScaleInE0ELSQ_0EEEEEENS4_6LayoutINS5_IJSD_SD_SD_EEENS5_IJNSA_ILi0EEESV_SV_EEEEENS5_IJNS4_10UnderscoreESY_SY_EEEEENS4_23SM90_TMA_LOAD_MULTICASTENS4_14ComposedLayoutINS4_7SwizzleILi3ELi4ELi3EEENS4_18smem_ptr_flag_bitsILi32EEENST_INS5_IJNSA_ILi8EEENSA_ILi32EEEEEENS5_IJS18_SD_EEEEEEEvNS4_8identityES11_S1C_vS1D_EENS_8epilogue10collective18CollectiveEpilogueINS1F_23Sm100TmaWarpSpecializedILi4ELi2ELi16ELb1ELb0EEEJSI_NS5_IJNST_ISG_SD_EENST_IS18_SD_EEEEEfSJ_fSJ_NS1F_6fusion15FusionCallbacksIS1J_NS1N_17LinearCombinationIffffLNS_15FloatRoundStyleE2EEESI_S1M_JEEENS4_5SM1004TMEM4LOAD26SM100_TMEM_LOAD_16dp128b8xENS4_13SM90_TMA_LOADES1C_NS4_17SM75_U32x4_LDSM_NENS4_14SM90_TMA_STOREES1C_NS4_17SM90_U32x4_STSM_NENS4_39AutoVectorizingCopyWithAssumedAlignmentILi128EEEEEEvvEEEEvNT_6ParamsE,@"STO_CUDA_ENTRY STV_DEFAULT"
_ZN7cutlass13device_kernelINS_4gemm6kernel13GemmUniversalIN4cute5tupleIJiiiiEEENS1_10collective13CollectiveMmaINS1_35MainloopSm100TmaUmmaWarpSpecializedILi2ELi2ELi4ENS5_IJNS4_1CILi2EEENSA_ILi4EEENSA_ILi1EEEEEEEENS5_IJNSA_ILi64EEENSA_ILi128EEESH_EEEfNS5_IJlSD_lEEEfSJ_NS4_8TiledMMAINS4_8MMA_AtomIJNS4_17SM100_MMA_TF32_SSINS_10tfloat32_tESN_fLi64ELi128ELNS4_4UMMA5MajorE0ELSP_0ELNSO_7ScaleInE0ELSQ_0EEEEEENS4_6LayoutINS5_IJSD_SD_SD_EEENS5_IJNSA_ILi0EEESV_SV_EEEEENS5_IJNS4_10UnderscoreESY_SY_EEEEENS4_23SM90_TMA_LOAD_MULTICASTENS4_14ComposedLayoutINS4_7SwizzleILi3ELi4ELi3EEENS4_18smem_ptr_flag_bitsILi32EEENST_INS5_IJNSA_ILi8EEENSA_ILi32EEEEEENS5_IJS18_SD_EEEEEEEvNS4_8identityES11_S1C_vS1D_EENS_8epilogue10collective18CollectiveEpilogueINS1F_23Sm100TmaWarpSpecializedILi4ELi2ELi16ELb1ELb0EEEJSI_NS5_IJNST_ISG_SD_EENST_IS18_SD_EEEEEfSJ_fSJ_NS1F_6fusion15FusionCallbacksIS1J_NS1N_17LinearCombinationIffffLNS_15FloatRoundStyleE2EEESI_S1M_JEEENS4_5SM1004TMEM4LOAD26SM100_TMEM_LOAD_16dp128b8xENS4_13SM90_TMA_LOADES1C_NS4_17SM75_U32x4_LDSM_NENS4_14SM90_TMA_STOREES1C_NS4_17SM90_U32x4_STSM_NENS4_39AutoVectorizingCopyWithAssumedAlignmentILi128EEEEEEvvEEEEvNT_6ParamsE:
[----:B------:R-:W1:Y:S01]  /*0000*/  LDC R1, c[0x0][0x37c] ;  /* 0x0000df00ff017b82 */ /* 0x000e620000000800 */
[----:B------:R-:W2:Y:S01]  /*0010*/  S2R R80, SR_TID.X ;  /* 0x0000000000507919 */ /* 0x000ea20000002100 */
[----:B------:R-:W3:Y:S01]  /*0020*/  LDCU.64 UR8, c[0x0][0x890] ;  /* 0x00011200ff0877ac */ /* 0x000ee20008000a00 */
[----:B------:R-:W-:Y:S02]  /*0030*/  PRMT R68, RZ, 0x7610, R68 ;  /* 0x00007610ff447816 */ /* 0x000fe40000000044 */
[----:B------:R-:W-:Y:S02]  /*0040*/  ELECT P4, URZ, PT ;  /* 0x0000000000ff782f */ /* 0x000fe40003880000 */
[----:B---3--:R-:W-:-:S04]  /*0050*/  ISETP.NE.U32.AND P0, PT, RZ, UR8, PT ;  /* 0x00000008ff007c0c */ /* 0x008fc8000bf05070 */
[----:B------:R-:W-:Y:S02]  /*0060*/  ISETP.NE.AND.EX P1, PT, RZ, UR9, PT, P0 ;  /* 0x00000009ff007c0c */ /* 0x000fe4000bf25300 */
[----:B--2---:R-:W-:-:S05]  /*0070*/  SHF.R.U32.HI R69, RZ, 0x5, R80 ;  /* 0x00000005ff457819 */ /* 0x004fca0000011650 */
[----:B------:R-:W2:Y:S02]  /*0080*/  SHFL.IDX PT, R0, R69, RZ, 0x1f ;  /* 0x00001fff45007589 */ /* 0x000ea400000e0000 */
[----:B--2---:R-:W-:-:S04]  /*0090*/  R2UR UR17, R0 ;  /* 0x00000000001172ca */ /* 0x004fc800000e0000 */
[----:B-1----:R-:W-:Y:S05]  /*00a0*/  @P1 BRA `(.L_x_0) ;  /* 0x0000000000301947 */ /* 0x002fea0003800000 */
[----:B------:R-:W1:Y:S02]  /*00b0*/  LDCU.64 UR4, c[0x0][0x888] ;  /* 0x00011100ff0477ac */ /* 0x000e640008000a00 */
[----:B-1----:R-:W-:-:S04]  /*00c0*/  UISETP.NE.U32.AND UP0, UPT, UR4, URZ, UPT ;  /* 0x000000ff0400728c */ /* 0x002fc8000bf05070 */
[----:B------:R-:W-:-:S09]  /*00d0*/  UISETP.NE.AND.EX UP0, UPT, UR5, URZ, UPT, UP0 ;  /* 0x000000ff0500728c */ /* 0x000fd2000bf05300 */
[----:B------:R-:W-:Y:S05]  /*00e0*/  BRA.U !UP0, `(.L_x_1) ;  /* 0x0000000108147547 */ /* 0x000fea000b800000 */
[----:B------:R-:W1:Y:S01]  /*00f0*/  LDC.64 R26, c[0x0][0x888] ;  /* 0x00022200ff1a7b82 */ /* 0x000e620000000a00 */
[----:B------:R-:W1:Y:S02]  /*0100*/  LDCU.64 UR4, c[0x0][0x358] ;  /* 0x00006b00ff0477ac */ /* 0x000e640008000a00 */
[----:B-1----:R1:W5:Y:S01]  /*0110*/  LDG.E R26, desc[UR4][R26.64] ;  /* 0x000000041a1a7981 */ /* 0x002362000c1e1900 */
[----:B------:R-:W-:Y:S01]  /*0120*/  HFMA2 R68, -RZ, RZ, 0, 5.9604644775390625e-08 ;  /* 0x00000001ff447431 */ /* 0x000fe200000001ff */
[----:B------:R-:W-:Y:S05]  /*0130*/  BRA `(.L_x_0) ;  /* 0x00000000000c7947 */ /* 0x000fea0003800000 */
.L_x_1:
[----:B------:R-:W1:Y:S01]  /*0140*/  LDCU UR4, c[0x0][0x880] ;  /* 0x00011000ff0477ac */ /* 0x000e620008000800 */
[----:B------:R-:W-:Y:S01]  /*0150*/  HFMA2 R68, -RZ, RZ, 0, 5.9604644775390625e-08 ;  /* 0x00000001ff447431 */ /* 0x000fe200000001ff */
[----:B-1----:R-:W-:-:S07]  /*0160*/  MOV R26, UR4 ;  /* 0x00000004001a7c02 */ /* 0x002fce0008000f00 */
.L_x_0:
[----:B------:R-:W2:Y:S02]  /*0170*/  LDCU.64 UR4, c[0x0][0x8b0] ;  /* 0x00011600ff0477ac */ /* 0x000ea40008000a00 */
[----:B--2---:R-:W-:-:S04]  /*0180*/  UISETP.NE.U32.AND UP0, UPT, UR4, URZ, UPT ;  /* 0x000000ff0400728c */ /* 0x004fc8000bf05070 */
[----:B------:R-:W-:-:S09]  /*0190*/  UISETP.NE.AND.EX UP0, UPT, UR5, URZ, UPT, UP0 ;  /* 0x000000ff0500728c */ /* 0x000fd2000bf05300 */
[----:B------:R-:W-:Y:S05]  /*01a0*/  BRA.U UP0, `(.L_x_2) ;  /* 0x0000000100287547 */ /* 0x000fea000b800000 */
[----:B------:R-:W2:Y:S02]  /*01b0*/  LDCU.64 UR4, c[0x0][0x8a8] ;  /* 0x00011500ff0477ac */ /* 0x000ea40008000a00 */
[----:B--2---:R-:W-:-:S04]  /*01c0*/  UISETP.NE.U32.AND UP0, UPT, UR4, URZ, UPT ;  /* 0x000000ff0400728c */ /* 0x004fc8000bf05070 */
[----:B------:R-:W-:-:S09]  /*01d0*/  UISETP.NE.AND.EX UP0, UPT, UR5, URZ, UPT, UP0 ;  /* 0x000000ff0500728c */ /* 0x000fd2000bf05300 */
[----:B------:R-:W-:Y:S05]  /*01e0*/  BRA.U !UP0, `(.L_x_3) ;  /* 0x0000000108107547 */ /* 0x000fea000b800000 */
[----:B------:R-:W2:Y:S01]  /*01f0*/  LDC.64 R24, c[0x0][0x8a8] ;  /* 0x00022a00ff187b82 */ /* 0x000ea20000000a00 */
[----:B------:R-:W2:Y:S02]  /*0200*/  LDCU.64 UR4, c[0x0][0x358] ;  /* 0x00006b00ff0477ac */ /* 0x000ea40008000a00 */
[----:B--2---:R2:W5:Y:S01]  /*0210*/  LDG.E R24, desc[UR4][R24.64] ;  /* 0x0000000418187981 */ /* 0x004562000c1e1900 */
[----:B------:R-:W-:Y:S05]  /*0220*/  BRA `(.L_x_2) ;  /* 0x0000000000087947 */ /* 0x000fea0003800000 */
.L_x_3:
[----:B------:R-:W2:Y:S02]  /*0230*/  LDCU UR4, c[0x0][0x8a0] ;  /* 0x00011400ff0477ac */ /* 0x000ea40008000800 */
[----:B--2---:R-:W-:Y:S02]  /*0240*/  MOV R24, UR4 ;  /* 0x0000000400187c02 */ /* 0x004fe40008000f00 */
.L_x_2:
[----:B------:R-:W-:Y:S01]  /*0250*/  IMAD.U32 R0, RZ, RZ, UR17 ;  /* 0x00000011ff007e24 */ /* 0x000fe2000f8e00ff */
[----:B------:R-:W-:Y:S04]  /*0260*/  BSSY.RECONVERGENT B0, `(.L_x_4) ;  /* 0x000000c000007945 */ /* 0x000fe80003800200 */
[C---:B------:R-:W-:Y:S02]  /*0270*/  ISETP.NE.OR P2, PT, R0.reuse, 0x1, !P4 ;  /* 0x000000010000780c */ /* 0x040fe40006745670 */
[----:B------:R-:W-:-:S11]  /*0280*/  ISETP.NE.OR P1, PT, R0, 0x3, !P4 ;  /* 0x000000030000780c */ /* 0x000fd60006725670 */
[----:B------:R-:W-:Y:S05]  /*0290*/  @P2 BRA `(.L_x_5) ;  /* 0x0000000000202947 */ /* 0x000fea0003800000 */
[----:B------:R-:W3:Y:S02]  /*02a0*/  LDCU.64 UR4, c[0x0][0x348] ;  /* 0x00006900ff0477ac */ /* 0x000ee40008000a00 */
[----:B---3--:R-:W-:Y:S02]  /*02b0*/  UIADD3 UR6, UP1, UPT, UR4, 0x80, URZ ;  /* 0x0000008004067890 */ /* 0x008fe4000ff3e0ff */
[----:B------:R-:W-:Y:S02]  /*02c0*/  UIADD3 UR4, UP0, UPT, UR4, 0x180, URZ ;  /* 0x0000018004047890 */ /* 0x000fe4000ff1e0ff */
[----:B------:R-:W-:Y:S02]  /*02d0*/  UIADD3.X UR7, UPT, UPT, URZ, UR5, URZ, UP1, !UPT ;  /* 0x00000005ff077290 */ /* 0x000fe40008ffe4ff */
[----:B------:R-:W-:-:S07]  /*02e0*/  UIADD3.X UR5, UPT, UPT, URZ, UR5, URZ, UP0, !UPT ;  /* 0x00000005ff057290 */ /* 0x000fce00087fe4ff */
[----:B------:R3:W-:Y:S02]  /*02f0*/  UTMACCTL.PF [UR6] ;  /* 0x00000000060079b9 */ /* 0x0007e40008040000 */
[----:B------:R3:W-:Y:S02]  /*0300*/  UTMACCTL.PF [UR4] ;  /* 0x00000000040079b9 */ /* 0x0007e40008040000 */
[----:B---3--:R-:W-:Y:S01]  /*0310*/  NOP ;  /* 0x0000000000007918 */ /* 0x008fe20000000000 */
.L_x_5:
[----:B------:R-:W-:Y:S05]  /*0320*/  BSYNC.RECONVERGENT B0 ;  /* 0x0000000000007941 */ /* 0x000fea0003800200 */
.L_x_4:
[----:B------:R-:W-:Y:S04]  /*0330*/  BSSY.RECONVERGENT B0, `(.L_x_6) ;  /* 0x000000a000007945 */ /* 0x000fe80003800200 */
        /* <DEDUP_REMOVED lines=9> */
.L_x_7:
[----:B------:R-:W-:Y:S05]  /*03d0*/  BSYNC.RECONVERGENT B0 ;  /* 0x0000000000007941 */ /* 0x000fea0003800200 */
.L_x_6:
[----:B------:R-:W3:Y:S01]  /*03e0*/  LDCU.64 UR4, c[0x0][0x888] ;  /* 0x00011100ff0477ac */ /* 0x000ee20008000a00 */
[----:B------:R-:W-:Y:S01]  /*03f0*/  ISETP.NE.AND.EX P0, PT, RZ, UR9, PT, P0 ;  /* 0x00000009ff007c0c */ /* 0x000fe2000bf05300 */
[----:B------:R-:W-:Y:S01]  /*0400*/  UPLOP3.LUT UP5, UPT, UPT, UPT, UPT, 0x80, 0x8 ;  /* 0x000000000008789c */ /* 0x000fe20003faf070 */
[----:B---3--:R-:W-:-:S04]  /*0410*/  ISETP.NE.U32.AND P1, PT, RZ, UR4, PT ;  /* 0x00000004ff007c0c */ /* 0x008fc8000bf25070 */
[----:B------:R-:W-:-:S13]  /*0420*/  ISETP.NE.AND.EX P1, PT, RZ, UR5, PT, P1 ;  /* 0x00000005ff007c0c */ /* 0x000fda000bf25310 */
[----:B------:R-:W-:Y:S05]  /*0430*/  @P1 BRA P0, `(.L_x_8) ;  /* 0x0000000000281947 */ /* 0x000fea0000000000 */
[----:B------:R-:W-:Y:S01]  /*0440*/  UISETP.NE.U32.AND UP0, UPT, UR8, URZ, UPT ;  /* 0x000000ff0800728c */ /* 0x000fe2000bf05070 */
[----:B-----5:R-:W-:Y:S01]  /*0450*/  FSETP.NEU.AND P0, PT, R26, RZ, PT ;  /* 0x000000ff1a00720b */ /* 0x020fe20003f0d000 */
[----:B------:R-:W-:Y:S02]  /*0460*/  UISETP.NE.U32.AND UP2, UPT, UR4, URZ, UPT ;  /* 0x000000ff0400728c */ /* 0x000fe4000bf45070 */
[----:B------:R-:W-:Y:S02]  /*0470*/  UISETP.NE.AND.EX UP1, UPT, UR9, URZ, UPT, UP0 ;  /* 0x000000ff0900728c */ /* 0x000fe4000bf25300 */
[----:B------:R-:W-:-:S04]  /*0480*/  UISETP.NE.AND.EX UP0, UPT, UR5, URZ, UPT, UP2 ;  /* 0x000000ff0500728c */ /* 0x000fc8000bf05320 */
[----:B------:R-:W-:-:S04]  /*0490*/  USEL UR4, URZ, 0xffffffff, UP0 ;  /* 0xffffffffff047887 */ /* 0x000fc80008000000 */
[----:B------:R-:W-:Y:S01]  /*04a0*/  VOTEU.ANY UP0, P0 ;  /* 0x0000000000ff7886 */ /* 0x000fe20000000100 */
[----:B------:R-:W-:-:S04]  /*04b0*/  @!UP1 USEL UR4, URZ, 0xffffffff, UP0 ;  /* 0xffffffffff049887 */ /* 0x000fc80008000000 */
[----:B------:R-:W-:-:S04]  /*04c0*/  ULOP3.LUT UR4, UR4, 0x1, URZ, 0xc0, !UPT ;  /* 0x0000000104047892 */ /* 0x000fc8000f8ec0ff */
[----:B------:R-:W-:-:S11]  /*04d0*/  UISETP.NE.U32.AND UP5, UPT, UR4, 0x1, UPT ;  /* 0x000000010400788c */ /* 0x000fd6000bfa5070 */
.L_x_8:
[----:B------:R-:W3:Y:S01]  /*04e0*/  SHFL.IDX PT, R2, R69, RZ, 0x1f ;  /* 0x00001fff45027589 */ /* 0x000ee200000e0000 */
[----:B------:R-:W-:-:S04]  /*04f0*/  UISETP.NE.AND UP0, UPT, UR17, 0x2, UPT ;  /* 0x000000021100788c */ /* 0x000fc8000bf05270 */
[----:B------:R-:W-:Y:S01]  /*0500*/  USEL UR53, URZ, 0x1, UP0 ;  /* 0x00000001ff357887 */ /* 0x000fe20008000000 */
[----:B---3--:R-:W-:-:S13]  /*0510*/  ISETP.NE.AND P0, PT, R2, RZ, PT ;  /* 0x000000ff0200720c */ /* 0x008fda0003f05270 */
[----:B------:R-:W-:Y:S05]  /*0520*/  @P0 BRA `(.L_x_9) ;  /* 0x0000000000480947 */ /* 0x000fea0003800000 */
[----:B------:R-:W3:Y:S01]  /*0530*/  S2UR UR4, SR_CgaCtaId ;  /* 0x00000000000479c3 */ /* 0x000ee20000008800 */
[----:B------:R-:W-:Y:S01]  /*0540*/  UMOV UR5, 0x400 ;  /* 0x0000040000057882 */ /* 0x000fe20000000000 */
[----:B------:R-:W-:Y:S01]  /*0550*/  UMOV UR8, 0x1 ;  /* 0x0000000100087882 */ /* 0x000fe20000000000 */
[----:B------:R-:W-:Y:S01]  /*0560*/  UMOV UR6, 0x5 ;  /* 0x0000000500067882 */ /* 0x000fe20000000000 */
[----:B------:R-:W-:-:S04]  /*0570*/  UIADD3 UR8, UPT, UPT, -UR8, 0x100000, URZ ;  /* 0x0010000008087890 */ /* 0x000fc8000fffe1ff */
[----:B------:R-:W-:Y:S02]  /*0580*/  USHF.L.U32 UR9, UR8, 0xb, URZ ;  /* 0x0000000b08097899 */ /* 0x000fe400080006ff */
[----:B------:R-:W-:Y:S02]  /*0590*/  USHF.L.U32 UR8, UR8, 0x1, URZ ;  /* 0x0000000108087899 */ /* 0x000fe400080006ff */
[----:B------:R-:W-:-:S04]  /*05a0*/  UIADD3 UR6, UPT, UPT, -UR6, 0x100000, URZ ;  /* 0x0010000006067890 */ /* 0x000fc8000fffe1ff */
[----:B------:R-:W-:Y:S02]  /*05b0*/  USHF.L.U32 UR7, UR6, 0xb, URZ ;  /* 0x0000000b06077899 */ /* 0x000fe400080006ff */
[----:B------:R-:W-:Y:S01]  /*05c0*/  USHF.L.U32 UR6, UR6, 0x1, URZ ;  /* 0x0000000106067899 */ /* 0x000fe200080006ff */
[----:B------:R-:W-:Y:S01]  /*05d0*/  ELECT P0, URZ, PT ;  /* 0x0000000000ff782f */ /* 0x000fe20003800000 */
[----:B---3--:R-:W-:Y:S01]  /*05e0*/  ULEA UR4, UR4, UR5, 0x18 ;  /* 0x0000000504047291 */ /* 0x008fe2000f8ec0ff */
[----:B------:R-:W3:Y:S11]  /*05f0*/  FENCE.VIEW.ASYNC.S ;  /* 0x00000000000073c6 */ /* 0x000ef60000000000 */
[----:B---3--:R3:W4:Y:S01]  /*0600*/  SYNCS.EXCH.64 URZ, [UR4], UR8 ;  /* 0x0000000804ff75b2 */ /* 0x0087220008000100 */
[----:B------:R3:W1:Y:S01]  /*0610*/  SYNCS.EXCH.64 URZ, [UR4+0x10], UR6 ;  /* 0x0000100604ff75b2 */ /* 0x0006620008000100 */
[----:B------:R3:W1:Y:S01]  /*0620*/  SYNCS.EXCH.64 URZ, [UR4+0x8], UR8 ;  /* 0x0000080804ff75b2 */ /* 0x0006620008000100 */
[----:B------:R3:W1:Y:S01]  /*0630*/  SYNCS.EXCH.64 URZ, [UR4+0x18], UR6 ;  /* 0x0000180604ff75b2 */ /* 0x0006620008000100 */
[----:B------:R-:W-:Y:S01]  /*0640*/  NOP ;  /* 0x0000000000007918 */ /* 0x000fe20000000000 */
.L_x_9:
[----:B------:R-:W2:Y:S01]  /*0650*/  SHFL.IDX PT, R2, R69, RZ, 0x1f ;  /* 0x00001fff45027589 */ /* 0x000ea200000e0000 */
[----:B------:R-:W-:Y:S01]  /*0660*/  NOP ;  /* 0x0000000000007918 */ /* 0x000fe20000000000 */
[----:B--2---:R-:W-:-:S13]  /*0670*/  ISETP.NE.AND P0, PT, R2, 0x1, PT ;  /* 0x000000010200780c */ /* 0x004fda0003f05270 */
[----:B------:R-:W-:Y:S05]  /*0680*/  @P0 BRA `(.L_x_10) ;  /* 0x0000000000580947 */ /* 0x000fea0003800000 */
[----:B---3--:R-:W2:Y:S01]  /*0690*/  S2UR UR4, SR_CgaCtaId ;  /* 0x00000000000479c3 */ /* 0x008ea20000008800 */
        /* <DEDUP_REMOVED lines=10> */
[----:B--2---:R-:W-:Y:S01]  /*0740*/  ULEA UR4, UR4, UR5, 0x18 ;  /* 0x0000000504047291 */ /* 0x004fe2000f8ec0ff */
[----:B------:R-:W2:Y:S11]  /*0750*/  FENCE.VIEW.ASYNC.S ;  /* 0x00000000000073c6 */ /* 0x000eb60000000000 */
[----:B--2---:R2:W3:Y:S01]  /*0760*/  SYNCS.EXCH.64 URZ, [UR4+0x20], UR8 ;  /* 0x0000200804ff75b2 */ /* 0x0044e20008000100 */
[----:B------:R2:W1:Y:S01]  /*0770*/  SYNCS.EXCH.64 URZ, [UR4+0x40], UR6 ;  /* 0x0000400604ff75b2 */ /* 0x0004620008000100 */
[----:B------:R2:W1:Y:S01]  /*0780*/  SYNCS.EXCH.64 URZ, [UR4+0x28], UR8 ;  /* 0x0000280804ff75b2 */ /* 0x0004620008000100 */
[----:B------:R2:W1:Y:S01]  /*0790*/  SYNCS.EXCH.64 URZ, [UR4+0x48], UR6 ;  /* 0x0000480604ff75b2 */ /* 0x0004620008000100 */
[----:B------:R2:W1:Y:S01]  /*07a0*/  SYNCS.EXCH.64 URZ, [UR4+0x30], UR8 ;  /* 0x0000300804ff75b2 */ /* 0x0004620008000100 */
[----:B------:R2:W1:Y:S01]  /*07b0*/  SYNCS.EXCH.64 URZ, [UR4+0x50], UR6 ;  /* 0x0000500604ff75b2 */ /* 0x0004620008000100 */
[----:B------:R2:W1:Y:S01]  /*07c0*/  SYNCS.EXCH.64 URZ, [UR4+0x38], UR8 ;  /* 0x0000380804ff75b2 */ /* 0x0004620008000100 */
[----:B------:R2:W1:Y:S01]  /*07d0*/  SYNCS.EXCH.64 URZ, [UR4+0x58], UR6 ;  /* 0x0000580604ff75b2 */ /* 0x0004620008000100 */
[----:B------:R-:W-:Y:S01]  /*07e0*/  NOP ;  /* 0x0000000000007918 */ /* 0x000fe20000000000 */
.L_x_10:
[----:B------:R-:W4:Y:S01]  /*07f0*/  SHFL.IDX PT, R2, R69, RZ, 0x1f ;  /* 0x00001fff45027589 */ /* 0x000f2200000e0000 */
[----:B------:R-:W-:Y:S01]  /*0800*/  NOP ;  /* 0x0000000000007918 */ /* 0x000fe20000000000 */
[----:B----4-:R-:W-:-:S13]  /*0810*/  ISETP.NE.AND P0, PT, R2, 0x3, PT ;  /* 0x000000030200780c */ /* 0x010fda0003f05270 */
[----:B------:R-:W-:Y:S05]  /*0820*/  @P0 BRA `(.L_x_11) ;  /* 0x0000000000300947 */ /* 0x000fea0003800000 */
[----:B--23--:R-:W2:Y:S01]  /*0830*/  S2UR UR4, SR_CgaCtaId ;  /* 0x00000000000479c3 */ /* 0x00cea20000008800 */
[----:B------:R-:W-:Y:S01]  /*0840*/  UMOV UR6, 0x400 ;  /* 0x0000040000067882 */ /* 0x000fe20000000000 */
[----:B------:R-:W-:Y:S01]  /*0850*/  UMOV UR5, 0x20 ;  /* 0x0000002000057882 */ /* 0x000fe20000000000 */
[----:B------:R-:W-:Y:S01]  /*0860*/  ELECT P0, URZ, PT ;  /* 0x0000000000ff782f */ /* 0x000fe20003800000 */
[----:B--2---:R-:W-:Y:S02]  /*0870*/  ULEA UR6, UR4, UR6, 0x18 ;  /* 0x0000000604067291 */ /* 0x004fe4000f8ec0ff */
[----:B------:R-:W-:-:S04]  /*0880*/  UIADD3 UR4, UPT, UPT, -UR5, 0x100000, URZ ;  /* 0x0010000005047890 */ /* 0x000fc8000fffe1ff */
[----:B------:R-:W-:Y:S02]  /*0890*/  USHF.L.U32 UR5, UR4, 0xb, URZ ;  /* 0x0000000b04057899 */ /* 0x000fe400080006ff */
[----:B------:R-:W-:Y:S01]  /*08a0*/  USHF.L.U32 UR4, UR4, 0x1, URZ ;  /* 0x0000000104047899 */ /* 0x000fe200080006ff */
[----:B------:R-:W2:Y:S11]  /*08b0*/  FENCE.VIEW.ASYNC.S ;  /* 0x00000000000073c6 */ /* 0x000eb60000000000 */
[----:B--2---:R4:W2:Y:S01]  /*08c0*/  SYNCS.EXCH.64 URZ, [UR6+0x60], UR4 ;  /* 0x0000600406ff75b2 */ /* 0x0048a20008000100 */
[----:B------:R4:W3:Y:S02]  /*08d0*/  SYNCS.EXCH.64 URZ, [UR6+0x68], UR4 ;  /* 0x0000680406ff75b2 */ /* 0x0008e40008000100 */
[----:B----4-:R-:W-:Y:S01]  /*08e0*/  NOP ;  /* 0x0000000000007918 */ /* 0x010fe20000000000 */
.L_x_11:
[----:B------:R-:W4:Y:S01]  /*08f0*/  SHFL.IDX PT, R2, R69, RZ, 0x1f ;  /* 0x00001fff45027589 */ /* 0x000f2200000e0000 */
[----:B------:R-:W-:Y:S01]  /*0900*/  NOP ;  /* 0x0000000000007918 */ /* 0x000fe20000000000 */
[----:B----4-:R-:W-:-:S13]  /*0910*/  ISETP.NE.AND P0, PT, R2, 0x4, PT ;  /* 0x000000040200780c */ /* 0x010fda0003f05270 */
[----:B------:R-:W-:Y:S05]  /*0920*/  @P0 BRA `(.L_x_12) ;  /* 0x00000000004c0947 */ /* 0x000fea0003800000 */
[----:B--23--:R-:W2:Y:S01]  /*0930*/  S2UR UR6, SR_CgaCtaId ;  /* 0x00000000000679c3 */ /* 0x00cea20000008800 */
[----:B------:R-:W-:Y:S01]  /*0940*/  UMOV UR4, 0x720 ;  /* 0x0000072000047882 */ /* 0x000fe20000000000 */
[----:B------:R-:W-:Y:S01]  /*0950*/  UMOV UR5, 0x400 ;  /* 0x0000040000057882 */ /* 0x000fe20000000000 */
[----:B------:R-:W-:Y:S01]  /*0960*/  USEL UR4, UR4, 0x620, UP5 ;  /* 0x0000062004047887 */ /* 0x000fe2000a800000 */
[----:B------:R-:W-:Y:S01]  /*0970*/  UMOV UR8, 0x1 ;  /* 0x0000000100087882 */ /* 0x000fe20000000000 */
[----:B------:R-:W-:Y:S01]  /*0980*/  ELECT P0, URZ, PT ;  /* 0x0000000000ff782f */ /* 0x000fe20003800000 */
[----:B------:R-:W-:-:S04]  /*0990*/  UIADD3 UR8, UPT, UPT, -UR8, 0x100000, URZ ;  /* 0x0010000008087890 */ /* 0x000fc8000fffe1ff */
[----:B------:R-:W-:Y:S02]  /*09a0*/  USHF.L.U32 UR9, UR8, 0xb, URZ ;  /* 0x0000000b08097899 */ /* 0x000fe400080006ff */
[----:B------:R-:W-:Y:S02]  /*09b0*/  USHF.L.U32 UR8, UR8, 0x1, URZ ;  /* 0x0000000108087899 */ /* 0x000fe400080006ff */
[----:B--2---:R-:W-:Y:S02]  /*09c0*/  ULEA UR6, UR6, UR5, 0x18 ;  /* 0x0000000506067291 */ /* 0x004fe4000f8ec0ff */
[----:B------:R-:W-:-:S04]  /*09d0*/  UIADD3 UR4, UPT, UPT, -UR4, 0x100000, URZ ;  /* 0x0010000004047890 */ /* 0x000fc8000fffe1ff */
[----:B------:R-:W-:Y:S02]  /*09e0*/  USHF.L.U32 UR5, UR4, 0xb, URZ ;  /* 0x0000000b04057899 */ /* 0x000fe400080006ff */
[----:B------:R-:W-:Y:S01]  /*09f0*/  USHF.L.U32 UR4, UR4, 0x1, URZ ;  /* 0x0000000104047899 */ /* 0x000fe200080006ff */
[----:B------:R-:W2:Y:S03]  /*0a00*/  FENCE.VIEW.ASYNC.S ;  /* 0x00000000000073c6 */ /* 0x000ea60000000000 */
[----:B--2---:R4:W2:Y:S08]  /*0a10*/  SYNCS.EXCH.64 URZ, [UR6+0x70], UR8 ;  /* 0x0000700806ff75b2 */ /* 0x0048b00008000100 */
[----:B------:R4:W3:Y:S01]  /*0a20*/  SYNCS.EXCH.64 URZ, [UR6+0x80], UR4 ;  /* 0x0000800406ff75b2 */ /* 0x0008e20008000100 */
[----:B------:R4:W1:Y:S01]  /*0a30*/  SYNCS.EXCH.64 URZ, [UR6+0x78], UR8 ;  /* 0x0000780806ff75b2 */ /* 0x0008620008000100 */
[----:B------:R4:W1:Y:S02]  /*0a40*/  SYNCS.EXCH.64 URZ, [UR6+0x88], UR4 ;  /* 0x0000880406ff75b2 */ /* 0x0008640008000100 */
[----:B----4-:R-:W-:Y:S01]  /*0a50*/  NOP ;  /* 0x0000000000007918 */ /* 0x010fe20000000000 */
.L_x_12:
[----:B------:R-:W4:Y:S01]  /*0a60*/  SHFL.IDX PT, R2, R69, RZ, 0x1f ;  /* 0x00001fff45027589 */ /* 0x000f2200000e0000 */
[----:B------:R-:W-:Y:S01]  /*0a70*/  NOP ;  /* 0x0000000000007918 */ /* 0x000fe20000000000 */
[----:B----4-:R-:W-:-:S13]  /*0a80*/  ISETP.NE.AND P0, PT, R2, 0x5, PT ;  /* 0x000000050200780c */ /* 0x010fda0003f05270 */
[----:B------:R-:W-:Y:S05]  /*0a90*/  @P0 BRA `(.L_x_13) ;  /* 0x0000000000580947 */ /* 0x000fea0003800000 */
[----:B--23--:R-:W2:Y:S01]  /*0aa0*/  S2UR UR4, SR_CgaCtaId ;  /* 0x00000000000479c3 */ /* 0x00cea20000008800 */
        /* <DEDUP_REMOVED lines=12> */
[----:B--2---:R4:W2:Y:S01]  /*0b70*/  SYNCS.EXCH.64 URZ, [UR4+0x90], UR8 ;  /* 0x0000900804ff75b2 */ /* 0x0048a20008000100 */
[----:B------:R4:W3:Y:S01]  /*0b80*/  SYNCS.EXCH.64 URZ, [UR4+0xb0], UR6 ;  /* 0x0000b00604ff75b2 */ /* 0x0008e20008000100 */
[----:B------:R4:W1:Y:S01]  /*0b90*/  SYNCS.EXCH.64 URZ, [UR4+0x98], UR8 ;  /* 0x0000980804ff75b2 */ /* 0x0008620008000100 */
[----:B------:R4:W1:Y:S01]  /*0ba0*/  SYNCS.EXCH.64 URZ, [UR4+0xb8], UR6 ;  /* 0x0000b80604ff75b2 */ /* 0x0008620008000100 */
[----:B------:R4:W1:Y:S01]  /*0bb0*/  SYNCS.EXCH.64 URZ, [UR4+0xa0], UR8 ;  /* 0x0000a00804ff75b2 */ /* 0x0008620008000100 */
[----:B------:R4:W1:Y:S01]  /*0bc0*/  SYNCS.EXCH.64 URZ, [UR4+0xc0], UR6 ;  /* 0x0000c00604ff75b2 */ /* 0x0008620008000100 */
[----:B------:R4:W1:Y:S01]  /*0bd0*/  SYNCS.EXCH.64 URZ, [UR4+0xa8], UR8 ;  /* 0x0000a80804ff75b2 */ /* 0x0008620008000100 */
[----:B------:R4:W1:Y:S02]  /*0be0*/  SYNCS.EXCH.64 URZ, [UR4+0xc8], UR6 ;  /* 0x0000c80604ff75b2 */ /* 0x0008640008000100 */
[----:B----4-:R-:W-:Y:S01]  /*0bf0*/  NOP ;  /* 0x0000000000007918 */ /* 0x010fe20000000000 */
.L_x_13:
[----:B------:R-:W4:Y:S01]  /*0c00*/  SHFL.IDX PT, R2, R69, RZ, 0x1f ;  /* 0x00001fff45027589 */ /* 0x000f2200000e0000 */
[----:B------:R-:W1:Y:S01]  /*0c10*/  S2UR UR63, SR_CgaCtaId ;  /* 0x00000000003f79c3 */ /* 0x000e620000008800 */
[----:B------:R-:W-:Y:S01]  /*0c20*/  NOP ;  /* 0x0000000000007918 */ /* 0x000fe20000000000 */
[----:B----4-:R-:W-:-:S13]  /*0c30*/  ISETP.NE.AND P0, PT, R2, 0x3, PT ;  /* 0x000000030200780c */ /* 0x010fda0003f05270 */
[----:B-1----:R-:W-:Y:S05]  /*0c40*/  @P0 BRA `(.L_x_14) ;  /* 0x0000000000340947 */ /* 0x002fea0003800000 */
[----:B--23--:R-:W-:Y:S01]  /*0c50*/  UMOV UR4, 0x400 ;  /* 0x0000040000047882 */ /* 0x00cfe20000000000 */
[----:B------:R-:W-:Y:S01]  /*0c60*/  UMOV UR6, 0x20 ;  /* 0x0000002000067882 */ /* 0x000fe20000000000 */
[----:B------:R-:W-:Y:S02]  /*0c70*/  ULEA UR4, UR63, UR4, 0x18 ;  /* 0x000000043f047291 */ /* 0x000fe4000f8ec0ff */
[----:B------:R-:W-:-:S04]  /*0c80*/  UIADD3 UR6, UPT, UPT, -UR6, 0x100000, URZ ;  /* 0x0010000006067890 */ /* 0x000fc8000fffe1ff */
[----:B------:R-:W-:Y:S02]  /*0c90*/  USHF.L.U32 UR7, UR6, 0xb, URZ ;  /* 0x0000000b06077899 */ /* 0x000fe400080006ff */
[----:B------:R-:W-:Y:S01]  /*0ca0*/  USHF.L.U32 UR6, UR6, 0x1, URZ ;  /* 0x0000000106067899 */ /* 0x000fe200080006ff */
[----:B------:R-:W-:Y:S01]  /*0cb0*/  ELECT P0, URZ, PT ;  /* 0x0000000000ff782f */ /* 0x000fe20003800000 */
[----:B------:R-:W1:Y:S10]  /*0cc0*/  FENCE.VIEW.ASYNC.S ;  /* 0x00000000000073c6 */ /* 0x000e740000000000 */
[----:B-1----:R1:W4:Y:S01]  /*0cd0*/  SYNCS.EXCH.64 URZ, [UR4+0xd0], UR6 ;  /* 0x0000d00604ff75b2 */ /* 0x0023220008000100 */
[----:B------:R1:W2:Y:S01]  /*0ce0*/  SYNCS.EXCH.64 URZ, [UR4+0xe0], UR6 ;  /* 0x0000e00604ff75b2 */ /* 0x0002a20008000100 */
[----:B------:R1:W3:Y:S01]  /*0cf0*/  SYNCS.EXCH.64 URZ, [UR4+0xd8], UR6 ;  /* 0x0000d80604ff75b2 */ /* 0x0002e20008000100 */
[----:B------:R1:W1:Y:S01]  /*0d00*/  SYNCS.EXCH.64 URZ, [UR4+0xe8], UR6 ;  /* 0x0000e80604ff75b2 */ /* 0x0002620008000100 */
[----:B------:R-:W-:Y:S01]  /*0d10*/  NOP ;  /* 0x0000000000007918 */ /* 0x000fe20000000000 */
.L_x_14:
[----:B------:R-:W4:Y:S01]  /*0d20*/  LDCU UR29, c[0x0][0x36c] ;  /* 0x00006d80ff1d77ac */ /* 0x000f220008000800 */
[----:B------:R-:W-:Y:S01]  /*0d30*/  ISETP.NE.OR P4, PT, R0, 0x2, !P4 ;  /* 0x000000020000780c */ /* 0x000fe20006785670 */
[----:B------:R-:W-:Y:S01]  /*0d40*/  NOP ;  /* 0x0000000000007918 */ /* 0x000fe20000000000 */
[----:B------:R-:W-:Y:S01]  /*0d50*/  LOP3.LUT R0, R80, 0x1f, RZ, 0xc0, !PT ;  /* 0x0000001f50007812 */ /* 0x000fe200078ec0ff */
[----:B------:R-:W-:Y:S02]  /*0d60*/  UISETP.NE.AND UP6, UPT, UR17, URZ, UPT ;  /* 0x000000ff1100728c */ /* 0x000fe4000bfc5270 */
[----:B----4-:R-:W-:-:S09]  /*0d70*/  UISETP.EQ.U32.AND UP0, UPT, UR29, 0x1, UPT ;  /* 0x000000011d00788c */ /* 0x010fd2000bf02070 */
[----:B------:R-:W-:Y:S05]  /*0d80*/  BRA.U !UP0, `(.L_x_15) ;  /* 0x0000000108087547 */ /* 0x000fea000b800000 */
[----:B-123--:R-:W-:Y:S01]  /*0d90*/  UCGABAR_ARV ;  /* 0x00000000000079c7 */ /* 0x00efe20008000000 */
[----:B------:R-:W-:Y:S05]  /*0da0*/  BRA `(.L_x_16) ;  /* 0x0000000000047947 */ /* 0x000fea0003800000 */
.L_x_15:
[----:B-123--:R-:W-:Y:S01]  /*0db0*/  NOP ;  /* 0x0000000000007918 */ /* 0x00efe20000000000 */
.L_x_16:
[----:B------:R-:W1:Y:S01]  /*0dc0*/  S2UR UR16, SR_CTAID.X ;  /* 0x00000000001079c3 */ /* 0x000e620000002500 */
[----:B------:R-:W-:-:S05]  /*0dd0*/  CS2R.32 R71, SR_CgaSize ;  /* 0x0000000000477805 */ /* 0x000fca0000008a00 */
[----:B------:R-:W-:-:S05]  /*0de0*/  IMAD R71, R71, -0xa0, RZ ;  /* 0xffffff6047477824 */ /* 0x000fca00078e02ff */
[----:B------:R-:W-:-:S14]  /*0df0*/  R2UR UR5, R71 ;  /* 0x00000000470572ca */ /* 0x000fdc00000e0000 */
[----:B------:R-:W2:Y:S01]  /*0e00*/  LDCU UR5, c[0x0][UR5+0x2b0] ;  /* 0x00005600050577ac */ /* 0x000ea20008000800 */
[----:B------:R-:W-:-:S05]  /*0e10*/  CS2R.32 R71, SR_CgaSize ;  /* 0x0000000000477805 */ /* 0x000fca0000008a00 */
[----:B------:R-:W-:-:S05]  /*0e20*/  IMAD R71, R71, -0xa0, RZ ;  /* 0xffffff6047477824 */ /* 0x000fca00078e02ff */
[----:B------:R-:W-:-:S14]  /*0e30*/  R2UR UR4, R71 ;  /* 0x00000000470472ca */ /* 0x000fdc00000e0000 */
[----:B------:R-:W3:Y:S01]  /*0e40*/  LDCU UR4, c[0x0][UR4+0x2b4] ;  /* 0x00005680040477ac */ /* 0x000ee20008000800 */
[----:B------:R-:W4:Y:S01]  /*0e50*/  S2UR UR20, SR_CTAID.Y ;  /* 0x00000000001479c3 */ /* 0x000f220000002600 */
[----:B------:R-:W-:-:S05]  /*0e60*/  CS2R.32 R71, SR_CgaSize ;  /* 0x0000000000477805 */ /* 0x000fca0000008a00 */
[----:B------:R-:W-:-:S05]  /*0e70*/  IMAD R71, R71, -0xa0, RZ ;  /* 0xffffff6047477824 */ /* 0x000fca00078e02ff */
[----:B------:R-:W-:-:S14]  /*0e80*/  R2UR UR7, R71 ;  /* 0x00000000470772ca */ /* 0x000fdc00000e0000 */
[----:B------:R-:W3:Y:S01]  /*0e90*/  LDCU UR7, c[0x0][UR7+0x2a0] ;  /* 0x00005400070777ac */ /* 0x000ee20008000800 */
[----:B------:R-:W-:-:S05]  /*0ea0*/  CS2R.32 R71, SR_CgaSize ;  /* 0x0000000000477805 */ /* 0x000fca0000008a00 */
[----:B------:R-:W-:-:S05]  /*0eb0*/  IMAD R71, R71, -0xa0, RZ ;  /* 0xffffff6047477824 */ /* 0x000fca00078e02ff */
[----:B------:R-:W-:-:S14]  /*0ec0*/  R2UR UR8, R71 ;  /* 0x00000000470872ca */ /* 0x000fdc00000e0000 */
[----:B------:R-:W3:Y:S01]  /*0ed0*/  LDCU UR8, c[0x0][UR8+0x2a4] ;  /* 0x00005480080877ac */ /* 0x000ee20008000800 */
[----:B------:R-:W-:Y:S02]  /*0ee0*/  ULOP3.LUT UR70, UR63, 0x1, URZ, 0xc0, !UPT ;  /* 0x000000013f467892 */ /* 0x000fe4000f8ec0ff */
[----:B------:R-:W-:Y:S02]  /*0ef0*/  USHF.R.U32.HI UR27, URZ, 0x1, UR63 ;  /* 0x00000001ff1b7899 */ /* 0x000fe4000801163f */
[----:B------:R-:W-:Y:S02]  /*0f00*/  UISETP.GT.U32.AND UP1, UPT, UR70, 0xffff, UPT ;  /* 0x0000ffff4600788c */ /* 0x000fe4000bf24070 */
[----:B------:R-:W-:Y:S01]  /*0f10*/  USHF.L.U32 UR38, UR63, 0x8, URZ ;  /* 0x000000083f267899 */ /* 0x000fe200080006ff */
[----:B-1----:R-:W-:Y:S01]  /*0f20*/  I2FP.F32.U32 R3, UR16 ;  /* 0x0000001000037c45 */ /* 0x002fe20008201000 */
[----:B------:R-:W-:Y:S01]  /*0f30*/  USHF.L.U32 UR37, UR63, 0xb, URZ ;  /* 0x0000000b3f257899 */ /* 0x000fe200080006ff */
[----:B------:R-:W1:Y:S03]  /*0f40*/  LDCU UR21, c[0x0][0xb24] ;  /* 0x00016480ff1577ac */ /* 0x000e660008000800 */
[----:B--2---:R-:W-:Y:S01]  /*0f50*/  FMUL R3, R3, UR5 ;  /* 0x0000000503037c20 */ /* 0x004fe20008400000 */
[----:B------:R-:W2:Y:S01]  /*0f60*/  LDCU UR39, c[0x0][0xb24] ;  /* 0x00016480ff2777ac */ /* 0x000ea20008000800 */
[----:B----4-:R-:W-:-:S04]  /*0f70*/  I2FP.F32.U32 R2, UR20 ;  /* 0x0000001400027c45 */ /* 0x010fc80008201000 */
[----:B------:R-:W4:Y:S01]  /*0f80*/  F2I.U32.TRUNC.NTZ R3, R3 ;  /* 0x0000000300037305 */ /* 0x000f22000020f000 */
[----:B------:R-:W1:Y:S01]  /*0f90*/  LDCU UR28, c[0x0][0xb30] ;  /* 0x00016600ff1c77ac */ /* 0x000e620008000800 */
[----:B---3--:R-:W-:Y:S01]  /*0fa0*/  FMUL R2, R2, UR4 ;  /* 0x0000000402027c20 */ /* 0x008fe20008400000 */
[----:B------:R-:W-:Y:S01]  /*0fb0*/  ULOP3.LUT UR4, UR63, 0x6, URZ, 0xc0, !UPT ;  /* 0x000000063f047892 */ /* 0x000fe2000f8ec0ff */
[----:B------:R-:W-:-:S04]  /*0fc0*/  UMOV UR14, 0x55 ;  /* 0x00000055000e7882 */ /* 0x000fc80000000000 */
[----:B------:R-:W3:Y:S01]  /*0fd0*/  F2I.U32.TRUNC.NTZ R2, R2 ;  /* 0x0000000200027305 */ /* 0x000ee2000020f000 */
[----:B------:R-:W-:Y:S01]  /*0fe0*/  UISETP.GT.U32.AND UP0, UPT, UR4, 0xffff, UPT ;  /* 0x0000ffff0400788c */ /* 0x000fe2000bf04070 */
[----:B------:R-:W-:Y:S01]  /*0ff0*/  UMOV UR15, 0x3 ;  /* 0x00000003000f7882 */ /* 0x000fe20000000000 */
[----:B------:R-:W-:Y:S02]  /*1000*/  USEL UR31, UR70, 0xffff, !UP1 ;  /* 0x0000ffff461f7887 */ /* 0x000fe4000c800000 */
[----:B------:R-:W-:Y:S01]  /*1010*/  USEL UR30, UR4, 0xffff, !UP0 ;  /* 0x0000ffff041e7887 */ /* 0x000fe2000c000000 */
[----:B----4-:R-:W-:Y:S02]  /*1020*/  R2UR UR5, R3 ;  /* 0x00000000030572ca */ /* 0x010fe400000e0000 */
[----:B---3--:R-:W-:Y:S02]  /*1030*/  R2UR UR6, R2 ;  /* 0x00000000020672ca */ /* 0x008fe400000e0000 */
[----:B------:R-:W-:-:S09]  /*1040*/  PRMT R2, RZ, 0x7610, R2 ;  /* 0x00007610ff027816 */ /* 0x000fd20000000002 */
[----:B------:R-:W-:-:S04]  /*1050*/  UIADD3 UR5, UPT, UPT, -UR5, URZ, URZ ;  /* 0x000000ff05057290 */ /* 0x000fc8000fffe1ff */
[----:B------:R-:W-:Y:S02]  /*1060*/  UIMAD UR5, UR7, UR5, UR16 ;  /* 0x00000005070572a4 */ /* 0x000fe4000f8e0210 */
[----:B------:R-:W-:-:S04]  /*1070*/  UIADD3 UR4, UPT, UPT, -UR6, URZ, URZ ;  /* 0x000000ff06047290 */ /* 0x000fc8000fffe1ff */
[----:B------:R-:W-:Y:S01]  /*1080*/  IMAD.U32 R71, RZ, RZ, UR5 ;  /* 0x00000005ff477e24 */ /* 0x000fe2000f8e00ff */
[----:B------:R-:W-:-:S06]  /*1090*/  UIMAD UR4, UR8, UR4, UR20 ;  /* 0x00000004080472a4 */ /* 0x000fcc000f8e0214 */
[----:B------:R-:W-:Y:S01]  /*10a0*/  IMAD.U32 R70, RZ, RZ, UR4 ;  /* 0x00000004ff467e24 */ /* 0x000fe2000f8e00ff */
[----:B-12---:R-:W-:Y:S06]  /*10b0*/  BRA.U UP6, `(.L_x_17) ;  /* 0x0000000106747547 */ /* 0x006fec000b800000 */
[----:B------:R-:W-:Y:S02]  /*10c0*/  R2UR UR4, R70 ;  /* 0x00000000460472ca */ /* 0x000fe400000e0000 */
[----:B------:R-:W-:-:S11]  /*10d0*/  R2UR UR7, R71 ;  /* 0x00000000470772ca */ /* 0x000fd600000e0000 */
[----:B------:R-:W-:Y:S02]  /*10e0*/  UISETP.NE.AND UP2, UPT, UR4, 0x2, UPT ;  /* 0x000000020400788c */ /* 0x000fe4000bf45270 */
[----:B------:R-:W-:Y:S02]  /*10f0*/  UISETP.NE.AND UP4, UPT, UR4, URZ, UPT ;  /* 0x000000ff0400728c */ /* 0x000fe4000bf85270 */
[----:B------:R-:W-:Y:S02]  /*1100*/  UISETP.NE.AND UP0, UPT, UR4, 0x1, UPT ;  /* 0x000000010400788c */ /* 0x000fe4000bf05270 */
[----:B------:R-:W-:Y:S02]  /*1110*/  UISETP.NE.AND UP1, UPT, UR4, 0x3, UPT ;  /* 0x000000030400788c */ /* 0x000fe4000bf25270 */
[----:B------:R-:W-:Y:S02]  /*1120*/  USEL UR4, URZ, 0x10, UP2 ;  /* 0x00000010ff047887 */ /* 0x000fe40009000000 */
[----:B------:R-:W-:-:S02]  /*1130*/  USEL UR12, URZ, 0x20, UP2 ;  /* 0x00000020ff0c7887 */ /* 0x000fc40009000000 */
[----:B------:R-:W-:Y:S02]  /*1140*/  UISETP.NE.AND UP3, UPT, UR7, URZ, UPT ;  /* 0x000000ff0700728c */ /* 0x000fe4000bf65270 */
[----:B------:R-:W-:Y:S02]  /*1150*/  USEL UR5, URZ, 0x4, UP0 ;  /* 0x00000004ff057887 */ /* 0x000fe40008000000 */
[----:B------:R-:W-:Y:S02]  /*1160*/  UISETP.NE.AND UP2, UPT, UR7, URZ, UP4 ;  /* 0x000000ff0700728c */ /* 0x000fe4000a745270 */
[----:B------:R-:W-:Y:S02]  /*1170*/  USEL UR11, URZ, 0x8, UP0 ;  /* 0x00000008ff0b7887 */ /* 0x000fe40008000000 */
[----:B------:R-:W-:Y:S02]  /*1180*/  UISETP.NE.AND UP0, UPT, UR7, 0x1, UPT ;  /* 0x000000010700788c */ /* 0x000fe4000bf05270 */
[----:B------:R-:W-:-:S02]  /*1190*/  USEL UR6, URZ, 0x2, UP4 ;  /* 0x00000002ff067887 */ /* 0x000fc4000a000000 */
[----:B------:R-:W-:Y:S02]  /*11a0*/  USEL UR7, URZ, 0x40, UP1 ;  /* 0x00000040ff077887 */ /* 0x000fe40008800000 */
[----:B------:R-:W-:Y:S02]  /*11b0*/  USEL UR10, URZ, 0x1, UP2 ;  /* 0x00000001ff0a7887 */ /* 0x000fe40009000000 */
[----:B------:R-:W-:Y:S02]  /*11c0*/  USEL UR8, UR5, 0x4, UP3 ;  /* 0x0000000405087887 */ /* 0x000fe40009800000 */
[----:B------:R-:W-:Y:S02]  /*11d0*/  USEL UR4, UR4, 0x10, UP3 ;  /* 0x0000001004047887 */ /* 0x000fe40009800000 */
[----:B------:R-:W-:Y:S02]  /*11e0*/  USEL UR9, UR7, 0x40, UP3 ;  /* 0x0000004007097887 */ /* 0x000fe40009800000 */
[----:B------:R-:W-:-:S02]  /*11f0*/  USEL UR5, UR6, 0x2, UP0 ;  /* 0x0000000206057887 */ /* 0x000fc40008000000 */
[----:B------:R-:W-:Y:S02]  /*1200*/  UIADD3 UR4, UPT, UPT, UR4, UR8, UR10 ;  /* 0x0000000804047290 */ /* 0x000fe4000fffe00a */
[----:B------:R-:W-:Y:S02]  /*1210*/  USEL UR13, URZ, 0x80, UP1 ;  /* 0x00000080ff0d7887 */ /* 0x000fe40008800000 */
[----:B------:R-:W-:Y:S02]  /*1220*/  USEL UR7, UR11, 0x8, UP0 ;  /* 0x000000080b077887 */ /* 0x000fe40008000000 */
[----:B------:R-:W-:Y:S02]  /*1230*/  USEL UR6, UR12, 0x20, UP0 ;  /* 0x000000200c067887 */ /* 0x000fe40008000000 */
[----:B------:R-:W-:Y:S02]  /*1240*/  UIADD3 UR4, UPT, UPT, UR5, UR9, UR4 ;  /* 0x0000000905047290 */ /* 0x000fe4000fffe004 */
[----:B------:R-:W-:-:S02]  /*1250*/  USEL UR5, UR13, 0x80, UP0 ;  /* 0x000000800d057887 */ /* 0x000fc40008000000 */
[----:B------:R-:W-:-:S04]  /*1260*/  UIADD3 UR4, UPT, UPT, UR6, UR7, UR4 ;  /* 0x0000000706047290 */ /* 0x000fc8000fffe004 */
[----:B------:R-:W-:-:S06]  /*1270*/  UIADD3 UR4, UPT, UPT, UR4, UR5, URZ ;  /* 0x0000000504047290 */ /* 0x000fcc000fffe0ff */
[----:B------:R-:W-:-:S07]  /*1280*/  IMAD.U32 R2, RZ, RZ, UR4 ;  /* 0x00000004ff027e24 */ /* 0x000fce000f8e00ff */
.L_x_17:
[----:B------:R-:W1:Y:S01]  /*1290*/  S2UR UR60, SR_CTAID.Z ;  /* 0x00000000003c79c3 */ /* 0x000e620000002700 */
[----:B------:R-:W-:Y:S02]  /*12a0*/  UISETP.GE.AND UP0, UPT, UR21, 0x1, UPT ;  /* 0x000000011500788c */ /* 0x000fe4000bf06270 */
[----:B------:R-:W-:Y:S02]  /*12b0*/  ULOP3.LUT UR31, UR31, 0xffff, URZ, 0xc0, !UPT ;  /* 0x0000ffff1f1f7892 */ /* 0x000fe4000f8ec0ff */
[----:B------:R-:W-:Y:S02]  /*12c0*/  ULOP3.LUT UR30, UR30, 0xffff, URZ, 0xc0, !UPT ;  /* 0x0000ffff1e1e7892 */ /* 0x000fe4000f8ec0ff */
[----:B------:R-:W-:Y:S02]  /*12d0*/  UISETP.NE.AND UP3, UPT, UR17, 0x2, UPT ;  /* 0x000000021100788c */ /* 0x000fe4000bf65270 */
[----:B------:R-:W-:Y:S02]  /*12e0*/  ULOP3.LUT UR38, UR38, 0x600, URZ, 0xc0, !UPT ;  /* 0x0000060026267892 */ /* 0x000fe4000f8ec0ff */
[----:B------:R-:W-:-:S02]  /*12f0*/  ULOP3.LUT UR37, UR37, 0x800, URZ, 0xc0, !UPT ;  /* 0x0000080025257892 */ /* 0x000fc4000f8ec0ff */
[----:B------:R-:W-:Y:S02]  /*1300*/  USHF.L.U32 UR31, UR14, UR31, URZ ;  /* 0x0000001f0e1f7299 */ /* 0x000fe400080006ff */
[----:B------:R-:W-:Y:S01]  /*1310*/  USHF.L.U32 UR30, UR15, UR30, URZ ;  /* 0x0000001e0f1e7299 */ /* 0x000fe200080006ff */
[----:B------:R-:W-:Y:S11]  /*1320*/  BRA.U !UP0, `(.L_x_18) ;  /* 0x0000000108d47547 */ /* 0x000ff6000b800000 */
[----:B------:R-:W2:Y:S01]  /*1330*/  LDCU.128 UR12, c[0x0][0xb10] ;  /* 0x00016200ff0c77ac */ /* 0x000ea20008000c00 */
[----:B------:R-:W3:Y:S01]  /*1340*/  LDCU UR6, c[0x0][0x370] ;  /* 0x00006e00ff0677ac */ /* 0x000ee20008000800 */
[----:B------:R-:W4:Y:S01]  /*1350*/  LDCU UR5, c[0x0][0x374] ;  /* 0x00006e80ff0577ac */ /* 0x000f220008000800 */
[----:B------:R-:W1:Y:S01]  /*1360*/  LDCU UR26, c[0x0][0xb0c] ;  /* 0x00016180ff1a77ac */ /* 0x000e620008000800 */
[----:B------:R-:W1:Y:S01]  /*1370*/  LDCU UR7, c[0x0][0xb20] ;  /* 0x00016400ff0777ac */ /* 0x000e620008000800 */
[----:B------:R-:W1:Y:S01]  /*1380*/  LDCU.64 UR8, c[0x0][0xb28] ;  /* 0x00016500ff0877ac */ /* 0x000e620008000a00 */
[----:B--2---:R-:W-:Y:S02]  /*1390*/  UISETP.NE.AND UP0, UPT, UR14, 0x1, UPT ;  /* 0x000000010e00788c */ /* 0x004fe4000bf05270 */
[----:B----4-:R-:W-:Y:S02]  /*13a0*/  UIMAD.WIDE.U32 UR10, UR5, UR15, URZ ;  /* 0x0000000f050a72a5 */ /* 0x010fe4000f8e00ff */
[----:B---3--:R-:W-:-:S02]  /*13b0*/  UIMAD.WIDE.U32 UR22, UR6, UR12, URZ ;  /* 0x0000000c061672a5 */ /* 0x008fc4000f8e00ff */
[----:B-1----:R-:W-:Y:S02]  /*13c0*/  UISETP.NE.AND UP1, UPT, UR26, 0x1, UPT ;  /* 0x000000011a00788c */ /* 0x002fe4000bf25270 */
[----:B------:R-:W-:Y:S01]  /*13d0*/  UISETP.NE.AND UP2, UPT, UR21, 0x1, UPT ;  /* 0x000000011500788c */ /* 0x000fe2000bf45270 */
[----:B------:R-:W-:Y:S02]  /*13e0*/  UMOV UR10, UR11 ;  /* 0x0000000b000a7c82 */ /* 0x000fe40008000000 */
[----:B------:R-:W-:Y:S01]  /*13f0*/  UMOV UR22, UR23 ;  /* 0x0000001700167c82 */ /* 0x000fe20008000000 */
[----:B------:R-:W-:Y:S02]  /*1400*/  @UP0 USHF.R.U32.HI UR5, URZ, UR7, UR10 ;  /* 0x00000007ff050299 */ /* 0x000fe4000801160a */
[----:B------:R-:W-:Y:S02]  /*1410*/  UIMAD.WIDE.U32 UR24, UR20, UR15, URZ ;  /* 0x0000000f141872a5 */ /* 0x000fe4000f8e00ff */
[----:B------:R-:W-:-:S02]  /*1420*/  UIMAD.WIDE.U32 UR10, UR5, UR8, URZ ;  /* 0x00000008050a72a5 */ /* 0x000fc4000f8e00ff */
[----:B------:R-:W-:Y:S02]  /*1430*/  @UP1 USHF.R.U32.HI UR6, URZ, UR13, UR22 ;  /* 0x0000000dff061299 */ /* 0x000fe40008011616 */
[----:B------:R-:W-:Y:S02]  /*1440*/  UIMAD.WIDE.U32 UR18, UR16, UR12, URZ ;  /* 0x0000000c101272a5 */ /* 0x000fe4000f8e00ff */
[----:B------:R-:W-:Y:S01]  /*1450*/  UIMAD.WIDE.U32 UR22, UR6, UR8, URZ ;  /* 0x00000008061672a5 */ /* 0x000fe2000f8e00ff */
[----:B------:R-:W-:Y:S01]  /*1460*/  UMOV UR4, UR25 ;  /* 0x0000001900047c82 */ /* 0x000fe20008000000 */
[----:B------:R-:W-:Y:S01]  /*1470*/  UMOV UR10, UR11 ;  /* 0x0000000b000a7c82 */ /* 0x000fe20008000000 */
[----:B------:R-:W-:Y:S02]  /*1480*/  USHF.R.U32.HI UR4, URZ, UR7, UR4 ;  /* 0x00000007ff047299 */ /* 0x000fe40008011604 */
[----:B------:R-:W-:Y:S01]  /*1490*/  @UP2 USHF.R.U32.HI UR5, URZ, UR9, UR10 ;  /* 0x00000009ff052299 */ /* 0x000fe2000801160a */
[----:B------:R-:W-:Y:S01]  /*14a0*/  UMOV UR18, UR19 ;  /* 0x0000001300127c82 */ /* 0x000fe20008000000 */
[----:B------:R-:W-:Y:S01]  /*14b0*/  UMOV UR22, UR23 ;  /* 0x0000001700167c82 */ /* 0x000fe20008000000 */
[----:B------:R-:W-:-:S02]  /*14c0*/  USHF.R.U32.HI UR13, URZ, UR13, UR18 ;  /* 0x0000000dff0d7299 */ /* 0x000fc40008011612 */
[----:B------:R-:W-:Y:S02]  /*14d0*/  USEL UR4, UR20, UR4, !UP0 ;  /* 0x0000000414047287 */ /* 0x000fe4000c000000 */
[----:B------:R-:W-:Y:S02]  /*14e0*/  @UP2 USHF.R.U32.HI UR6, URZ, UR9, UR22 ;  /* 0x00000009ff062299 */ /* 0x000fe40008011616 */
[----:B------:R-:W-:Y:S02]  /*14f0*/  UIMAD UR7, UR5, UR21, URZ ;  /* 0x00000015050772a4 */ /* 0x000fe4000f8e02ff */
[----:B------:R-:W-:Y:S02]  /*1500*/  USEL UR5, UR16, UR13, !UP1 ;  /* 0x0000000d10057287 */ /* 0x000fe4000c800000 */
[----:B------:R-:W-:Y:S02]  /*1510*/  UIMAD UR12, UR6, UR21, URZ ;  /* 0x00000015060c72a4 */ /* 0x000fe4000f8e02ff */
[----:B------:R-:W-:-:S02]  /*1520*/  UISETP.GE.AND UP0, UPT, UR4, UR7, UPT ;  /* 0x000000070400728c */ /* 0x000fc4000bf06270 */
[----:B------:R-:W-:Y:S02]  /*1530*/  UIMAD.WIDE.U32 UR10, UR4, UR8, URZ ;  /* 0x00000008040a72a5 */ /* 0x000fe4000f8e00ff */
[----:B------:R-:W-:Y:S02]  /*1540*/  UISETP.GE.OR UP0, UPT, UR5, UR12, UP0 ;  /* 0x0000000c0500728c */ /* 0x000fe40008706670 */
[----:B------:R-:W-:Y:S02]  /*1550*/  UIMAD.WIDE.U32 UR12, UR5, UR8, URZ ;  /* 0x00000008050c72a5 */ /* 0x000fe4000f8e00ff */
[----:B------:R-:W-:Y:S01]  /*1560*/  UIADD3 UR10, UPT, UPT, -UR4, URZ, URZ ;  /* 0x000000ff040a7290 */ /* 0x000fe2000fffe1ff */
[----:B------:R-:W-:Y:S01]  /*1570*/  UMOV UR8, UR11 ;  /* 0x0000000b00087c82 */ /* 0x000fe20008000000 */
[----:B------:R-:W-:Y:S02]  /*1580*/  UIADD3 UR11, UPT, UPT, -UR5, URZ, URZ ;  /* 0x000000ff050b7290 */ /* 0x000fe4000fffe1ff */
[----:B------:R-:W-:-:S03]  /*1590*/  USHF.R.U32.HI UR8, URZ, UR9, UR8 ;  /* 0x00000009ff087299 */ /* 0x000fc60008011608 */
[----:B------:R-:W-:Y:S01]  /*15a0*/  @!UP0 UMOV UR7, UR13 ;  /* 0x0000000d00078c82 */ /* 0x000fe20008000000 */
[----:B------:R-:W-:Y:S02]  /*15b0*/  UIMAD UR20, UR14, UR10, UR20 ;  /* 0x0000000a0e1472a4 */ /* 0x000fe4000f8e0214 */
[----:B------:R-:W-:Y:S02]  /*15c0*/  USEL UR8, UR4, UR8, !UP2 ;  /* 0x0000000804087287 */ /* 0x000fe4000d000000 */
[----:B------:R-:W-:Y:S02]  /*15d0*/  @!UP0 USHF.R.U32.HI UR7, URZ, UR9, UR7 ;  /* 0x00000009ff078299 */ /* 0x000fe40008011607 */
[----:B------:R-:W-:Y:S02]  /*15e0*/  UIADD3 UR9, UPT, UPT, -UR8, URZ, URZ ;  /* 0x000000ff08097290 */ /* 0x000fe4000fffe1ff */
[----:B------:R-:W-:Y:S02]  /*15f0*/  @!UP0 USEL UR7, UR5, UR7, !UP2 ;  /* 0x0000000705078287 */ /* 0x000fe4000d000000 */
[----:B------:R-:W-:-:S02]  /*1600*/  UIMAD UR9, UR21, UR9, UR4 ;  /* 0x00000009150972a4 */ /* 0x000fc4000f8e0204 */
[----:B------:R-:W-:Y:S02]  /*1610*/  @!UP0 UIADD3 UR8, UPT, UPT, UR8, -UR7, URZ ;  /* 0x8000000708088290 */ /* 0x000fe4000fffe0ff */
[----:B------:R-:W-:Y:S02]  /*1620*/  @!UP0 UIMAD UR6, UR9, UR6, UR7 ;  /* 0x00000006090682a4 */ /* 0x000fe4000f8e0207 */
[----:B------:R-:W-:Y:S02]  /*1630*/  @!UP0 UIMAD UR4, UR8, UR21, UR5 ;  /* 0x00000015080482a4 */ /* 0x000fe4000f8e0205 */
[----:B------:R-:W-:Y:S02]  /*1640*/  UIMAD UR16, UR26, UR11, UR16 ;  /* 0x0000000b1a1072a4 */ /* 0x000fe4000f8e0210 */
[----:B------:R-:W-:Y:S01]  /*1650*/  UIMAD UR20, UR4, UR14, UR20 ;  /* 0x0000000e041472a4 */ /* 0x000fe2000f8e0214 */
[----:B------:R-:W-:Y:S02]  /*1660*/  @!UP0 UMOV UR5, UR6 ;  /* 0x0000000600058c82 */ /* 0x000fe40008000000 */
[----:B------:R-:W-:-:S12]  /*1670*/  UIMAD UR16, UR5, UR26, UR16 ;  /* 0x0000001a051072a4 */ /* 0x000fd8000f8e0210 */
.L_x_18:
[----:B------:R-:W-:-:S09]  /*1680*/  UISETP.NE.AND UP0, UPT, UR28, 0x1, UPT ;  /* 0x000000011c00788c */ /* 0x000fd2000bf05270 */
[----:B------:R-:W-:Y:S05]  /*1690*/  BRA.U UP0, `(.L_x_19) ;  /* 0x0000000100447547 */ /* 0x000fea000b800000 */
[----:B------:R-:W2:Y:S01]  /*16a0*/  LDCU.128 UR8, c[0x0][0xb10] ;  /* 0x00016200ff0877ac */ /* 0x000ea20008000c00 */
[----:B------:R-:W3:Y:S01]  /*16b0*/  LDCU UR12, c[0x0][0xb0c] ;  /* 0x00016180ff0c77ac */ /* 0x000ee20008000800 */
[----:B------:R-:W4:Y:S01]  /*16c0*/  LDCU UR13, c[0x0][0xb20] ;  /* 0x00016400ff0d77ac */ /* 0x000f220008000800 */
[----:B--2---:R-:W-:Y:S02]  /*16d0*/  UIMAD.WIDE.U32 UR6, UR16, UR8, URZ ;  /* 0x00000008100672a5 */ /* 0x004fe4000f8e00ff */
[----:B------:R-:W-:Y:S02]  /*16e0*/  UIMAD.WIDE.U32 UR4, UR20, UR11, URZ ;  /* 0x0000000b140472a5 */ /* 0x000fe4000f8e00ff */
[----:B---3--:R-:W-:Y:S02]  /*16f0*/  UISETP.NE.AND UP1, UPT, UR12, 0x1, UPT ;  /* 0x000000010c00788c */ /* 0x008fe4000bf25270 */
[----:B------:R-:W-:Y:S01]  /*1700*/  UISETP.NE.AND UP0, UPT, UR10, 0x1, UPT ;  /* 0x000000010a00788c */ /* 0x000fe2000bf05270 */
[----:B------:R-:W-:-:S02]  /*1710*/  UMOV UR6, UR7 ;  /* 0x0000000700067c82 */ /* 0x000fc40008000000 */
[----:B------:R-:W-:Y:S01]  /*1720*/  UMOV UR4, UR5 ;  /* 0x0000000500047c82 */ /* 0x000fe20008000000 */
[----:B------:R-:W-:Y:S02]  /*1730*/  USHF.R.U32.HI UR9, URZ, UR9, UR6 ;  /* 0x00000009ff097299 */ /* 0x000fe40008011606 */
[----:B----4-:R-:W-:Y:S02]  /*1740*/  USHF.R.U32.HI UR4, URZ, UR13, UR4 ;  /* 0x0000000dff047299 */ /* 0x010fe40008011604 */
[----:B------:R-:W-:Y:S02]  /*1750*/  USEL UR5, UR16, UR9, !UP1 ;  /* 0x0000000910057287 */ /* 0x000fe4000c800000 */
[----:B------:R-:W-:-:S04]  /*1760*/  USEL UR4, UR20, UR4, !UP0 ;  /* 0x0000000414047287 */ /* 0x000fc8000c000000 */
[----:B------:R-:W-:Y:S02]  /*1770*/  UIADD3 UR6, UPT, UPT, UR5, -UR4, URZ ;  /* 0x8000000405067290 */ /* 0x000fe4000fffe0ff */
[----:B------:R-:W-:Y:S02]  /*1780*/  UIADD3 UR4, UPT, UPT, -UR5, UR4, URZ ;  /* 0x0000000405047290 */ /* 0x000fe4000fffe1ff */
[----:B------:R-:W-:Y:S02]  /*1790*/  UIMAD UR20, UR6, UR10, UR20 ;  /* 0x0000000a061472a4 */ /* 0x000fe4000f8e0214 */
[----:B------:R-:W-:-:S12]  /*17a0*/  UIMAD UR16, UR4, UR12, UR16 ;  /* 0x0000000c041072a4 */ /* 0x000fd8000f8e0210 */
.L_x_19:
[----:B------:R-:W-:-:S09]  /*17b0*/  UISETP.EQ.U32.AND UP0, UPT, UR29, 0x1, UPT ;  /* 0x000000011d00788c */ /* 0x000fd2000bf02070 */
[----:B------:R-:W-:Y:S05]  /*17c0*/  BRA.U !UP0, `(.L_x_20) ;  /* 0x00000001080c7547 */ /* 0x000fea000b800000 */
[----:B------:R-:W-:Y:S01]  /*17d0*/  UCGABAR_WAIT ;  /* 0x0000000000007dc7 */ /* 0x000fe20008000000 */
[----:B------:R-:W-:Y:S01]  /*17e0*/  CCTL.IVALL ;  /* 0x00000000ff00798f */ /* 0x000fe20002000000 */
[----:B------:R-:W-:Y:S05]  /*17f0*/  BRA `(.L_x_21) ;  /* 0x0000000000047947 */ /* 0x000fea0003800000 */
.L_x_20:
[----:B------:R-:W-:Y:S06]  /*1800*/  BAR.SYNC.DEFER_BLOCKING 0x0 ;  /* 0x0000000000007b1d */ /* 0x000fec0000010000 */
.L_x_21:
[----:B------:R-:W-:Y:S05]  /*1810*/  BRA.U UP3, `(.L_x_22) ;  /* 0x0000001503c47547 */ /* 0x000fea000b800000 */
[----:B------:R-:W2:Y:S01]  /*1820*/  LDCU UR6, c[0x0][0x38c] ;  /* 0x00007180ff0677ac */ /* 0x000ea20008000800 */
[----:B------:R-:W-:Y:S01]  /*1830*/  PLOP3.LUT P2, PT, PT, PT, UP5, 0x80, 0x8 ;  /* 0x000000000008781c */ /* 0x000fe20003f4f058 */
[----:B------:R-:W-:Y:S01]  /*1840*/  IMAD.MOV.U32 R12, RZ, RZ, 0x1 ;  /* 0x00000001ff0c7424 */ /* 0x000fe200078e00ff */
[----:B------:R-:W-:Y:S01]  /*1850*/  ISETP.EQ.OR P3, PT, R0, RZ, P4 ;  /* 0x000000ff0000720c */ /* 0x000fe20002762670 */
[----:B------:R-:W-:Y:S01]  /*1860*/  UISETP.NE.AND UP1, UPT, UR17, URZ, UPT ;  /* 0x000000ff1100728c */ /* 0x000fe2000bf25270 */
[----:B------:R-:W-:Y:S02]  /*1870*/  PLOP3.LUT P2, PT, P2, PT, PT, 0x8, 0x80 ;  /* 0x000000000080781c */ /* 0x000fe4000174e170 */
[----:B------:R-:W-:Y:S01]  /*1880*/  CS2R R10, SRZ ;  /* 0x00000000000a7805 */ /* 0x000fe2000001ff00 */
[----:B------:R-:W-:Y:S01]  /*1890*/  IMAD.MOV.U32 R9, RZ, RZ, RZ ;  /* 0x000000ffff097224 */ /* 0x000fe200078e00ff */
[----:B------:R-:W3:Y:S01]  /*18a0*/  LDCU UR65, c[0x0][0x370] ;  /* 0x00006e00ff4177ac */ /* 0x000ee20008000800 */
[----:B------:R-:W-:Y:S01]  /*18b0*/  IMAD.MOV.U32 R8, RZ, RZ, 0x1 ;  /* 0x00000001ff087424 */ /* 0x000fe200078e00ff */
[----:B------:R-:W4:Y:S01]  /*18c0*/  LDCU.64 UR54, c[0x0][0x348] ;  /* 0x00006900ff3677ac */ /* 0x000f220008000a00 */
[----:B------:R-:W1:Y:S01]  /*18d0*/  LDCU UR64, c[0x0][0x374] ;  /* 0x00006e80ff4077ac */ /* 0x000e620008000800 */
[----:B--2---:R-:W-:-:S02]  /*18e0*/  UIADD3 UR5, UPT, UPT, UR6, 0x7f, URZ ;  /* 0x0000007f06057890 */ /* 0x004fc4000fffe0ff */
[----:B------:R-:W-:Y:S02]  /*18f0*/  UIADD3 UR71, UPT, UPT, UR6, 0xfe, URZ ;  /* 0x000000fe06477890 */ /* 0x000fe4000fffe0ff */
[----:B------:R-:W-:Y:S02]  /*1900*/  USHF.R.S32.HI UR4, URZ, 0x1f, UR5 ;  /* 0x0000001fff047899 */ /* 0x000fe40008011405 */
[----:B------:R-:W-:Y:S02]  /*1910*/  USEL UR53, UR53, 0x2, UP1 ;  /* 0x0000000235357887 */ /* 0x000fe40008800000 */
[----:B------:R-:W-:Y:S02]  /*1920*/  ULEA.HI UR4, UR4, UR5, URZ, 0x7 ;  /* 0x0000000504047291 */ /* 0x000fe4000f8f38ff */
[----:B------:R-:W-:Y:S02]  /*1930*/  USHF.L.U32 UR5, UR27, 0x4, URZ ;  /* 0x000000041b057899 */ /* 0x000fe400080006ff */
[----:B------:R-:W-:-:S02]  /*1940*/  USHF.R.S32.HI UR67, URZ, 0x7, UR4 ;  /* 0x00000007ff437899 */ /* 0x000fc40008011404 */
[----:B------:R-:W-:Y:S02]  /*1950*/  UIADD3 UR4, UPT, UPT, UR6, -0x1, URZ ;  /* 0xffffffff06047890 */ /* 0x000fe4000fffe0ff */
[----:B------:R-:W-:Y:S02]  /*1960*/  UISETP.LT.U32.AND UP0, UPT, UR67, 0x2, UPT ;  /* 0x000000024300788c */ /* 0x000fe4000bf01070 */
[----:B------:R-:W-:Y:S02]  /*1970*/  UISETP.GE.U32.AND UP2, UPT, UR4, -0xff, UPT ;  /* 0xffffff010400788c */ /* 0x000fe4000bf46070 */
[----:B------:R-:W-:Y:S02]  /*1980*/  USEL UR66, UR67, 0x2, UP0 ;  /* 0x0000000243427887 */ /* 0x000fe40008000000 */
[----:B------:R-:W-:Y:S02]  /*1990*/  ULOP3.LUT UR68, UR5, 0x30, URZ, 0xe2, !UPT ;  /* 0x0000003005447892 */ /* 0x000fe4000f8ee2ff */
[----:B------:R-:W-:-:S02]  /*19a0*/  UIADD3 UR45, UPT, UPT, UR66, -0x1, URZ ;  /* 0xffffffff422d7890 */ /* 0x000fc4000fffe0ff */
[----:B------:R-:W-:Y:S01]  /*19b0*/  UIADD3 UR69, UPT, UPT, UR67, -UR66, URZ ;  /* 0x8000004243457290 */ /* 0x000fe2000fffe0ff */
[----:B------:R-:W-:Y:S02]  /*19c0*/  UMOV UR29, URZ ;  /* 0x000000ff001d7c82 */ /* 0x000fe40008000000 */
[----:B------:R-:W-:-:S04]  /*19d0*/  @UP2 UIADD3 UR45, UPT, UPT, UR66, URZ, URZ ;  /* 0x000000ff422d2290 */ /* 0x000fc8000fffe0ff */
[----:B-1-34-:R-:W-:-:S12]  /*19e0*/  UIADD3 UR45, UPT, UPT, UR45, 0x1, URZ ;  /* 0x000000012d2d7890 */ /* 0x01afd8000fffe0ff */
.L_x_46:
[----:B------:R-:W-:Y:S01]  /*19f0*/  UISETP.NE.AND UP0, UPT, UR63, URZ, UPT ;  /* 0x000000ff3f00728c */ /* 0x000fe2000bf05270 */
[----:B-1----:R-:W1:Y:S08]  /*1a00*/  S2UR UR63, SR_CgaCtaId ;  /* 0x00000000003f79c3 */ /* 0x002e700000008800 */
[----:B---3--:R-:W-:Y:S05]  /*1a10*/  BRA.U UP0, `(.L_x_23) ;  /* 0x0000000100347547 */ /* 0x008fea000b800000 */
[----:B------:R-:W2:Y:S01]  /*1a20*/  S2R R0, SR_CgaCtaId ;  /* 0x0000000000007919 */ /* 0x000ea20000008800 */
[----:B------:R-:W-:Y:S02]  /*1a30*/  MOV R3, 0x400 ;  /* 0x0000040000037802 */ /* 0x000fe40000000f00 */
[----:B------:R-:W-:Y:S02]  /*1a40*/  SHF.L.U32 R2, R8, 0x1f, RZ ;  /* 0x0000001f08027819 */ /* 0x000fe400000006ff */
[----:B--2---:R-:W-:-:S05]  /*1a50*/  LEA R0, R0, R3, 0x18 ;  /* 0x0000000300007211 */ /* 0x004fca00078ec0ff */
[----:B------:R-:W-:-:S04]  /*1a60*/  IMAD R3, R9, 0x8, R0 ;  /* 0x0000000809037824 */ /* 0x000fc800078e0200 */
[----:B------:R-:W2:Y:S02]  /*1a70*/  SYNCS.PHASECHK.TRANS64.TRYWAIT P0, [R3+URZ+0xe0], R2 ;  /* 0x0000e002030075a7 */ /* 0x000ea400080011ff */
[----:B--2---:R-:W-:Y:S05]  /*1a80*/  @!P0 BRA `(.L_x_24) ;  /* 0x00000070006c8947 */ /* 0x004fea0003800000 */
.L_x_140:
[----:B------:R-:W-:Y:S01]  /*1a90*/  VIADD R9, R9, 0x1 ;  /* 0x0000000109097836 */ /* 0x000fe20000000000 */
[----:B------:R2:W-:Y:S04]  /*1aa0*/  SYNCS.ARRIVE.TRANS64.A1T0 RZ, [R3+URZ+0xd0], RZ ;  /* 0x0000d0ff03ff79a7 */ /* 0x0005e800081000ff */
[----:B------:R-:W-:-:S04]  /*1ab0*/  ISETP.NE.AND P0, PT, R9, 0x2, PT ;  /* 0x000000020900780c */ /* 0x000fc80003f05270 */
[----:B------:R-:W-:Y:S02]  /*1ac0*/  SEL R9, R9, RZ, P0 ;  /* 0x000000ff09097207 */ /* 0x000fe40000000000 */
[----:B--2---:R-:W-:-:S04]  /*1ad0*/  SEL R3, RZ, 0x1, P0 ;  /* 0x00000001ff037807 */ /* 0x004fc80000000000 */
[----:B------:R-:W-:Y:S02]  /*1ae0*/  LOP3.LUT R8, R8, R3, RZ, 0x3c, !PT ;  /* 0x0000000308087212 */ /* 0x000fe400078e3cff */
.L_x_23:
[----:B------:R-:W-:Y:S01]  /*1af0*/  UMOV UR22, 0x400 ;  /* 0x0000040000167882 */ /* 0x000fe20000000000 */
[----:B------:R-:W-:Y:S01]  /*1b00*/  SHF.L.U32 R0, R12, 0x1f, RZ ;  /* 0x0000001f0c007819 */ /* 0x000fe200000006ff */
[----:B-1----:R-:W-:Y:S02]  /*1b10*/  ULEA UR22, UR63, UR22, 0x18 ;  /* 0x000000163f167291 */ /* 0x002fe4000f8ec0ff */
[----:B------:R-:W-:Y:S02]  /*1b20*/  UISETP.GE.U32.AND UP0, UPT, UR71, 0xff, UPT ;  /* 0x000000ff4700788c */ /* 0x000fe4000bf06070 */
[----:B------:R-:W-:Y:S02]  /*1b30*/  ULEA UR4, UR29, UR22, 0x3 ;  /* 0x000000161d047291 */ /* 0x000fe4000f8e18ff */
[----:B------:R-:W-:Y:S02]  /*1b40*/  ULEA UR27, UR20, UR70, 0x1 ;  /* 0x00000046141b7291 */ /* 0x000fe4000f8e08ff */
[----:B------:R-:W-:-:S02]  /*1b50*/  ULEA UR59, UR16, UR68, 0x6 ;  /* 0x00000044103b7291 */ /* 0x000fc4000f8e30ff */
[----:B------:R-:W-:Y:S01]  /*1b60*/  USHF.L.U32 UR27, UR27, 0x6, URZ ;  /* 0x000000061b1b7899 */ /* 0x000fe200080006ff */
[----:B------:R-:W-:Y:S02]  /*1b70*/  UMOV UR13, URZ ;  /* 0x000000ff000d7c82 */ /* 0x000fe40008000000 */
[----:B------:R1:W2:Y:S01]  /*1b80*/  SYNCS.PHASECHK.TRANS64.TRYWAIT P1, [UR4+0x10], R0 ;  /* 0x00001000ff0075a7 */ /* 0x0002a20008021104 */
[----:B------:R-:W-:Y:S08]  /*1b90*/  BRA.U !UP0, `(.L_x_25) ;  /* 0x0000000508607547 */ /* 0x000ff0000b800000 */
[----:B------:R-:W-:Y:S01]  /*1ba0*/  UMOV UR21, URZ ;  /* 0x000000ff00157c82 */ /* 0x000fe20008000000 */
[----:B------:R-:W-:-:S05]  /*1bb0*/  UMOV UR6, UR29 ;  /* 0x0000001d00067c82 */ /* 0x000fca0008000000 */
.L_x_33:
[----:B------:R-:W-:Y:S01]  /*1bc0*/  ULEA UR57, UR6, UR22, 0x3 ;  /* 0x0000001606397291 */ /* 0x000fe2000f8e18ff */
[----:B--2---:R-:W-:Y:S01]  /*1bd0*/  @!P4 MOV R2, 0x18000 ;  /* 0x000180000002c802 */ /* 0x004fe20000000f00 */
[----:B--23--:R-:W-:Y:S10]  /*1be0*/  @P1 BRA `(.L_x_26) ;  /* 0x00000000000c1947 */ /* 0x00cff40003800000 */
[----:B------:R-:W-:-:S04]  /*1bf0*/  SHF.L.U32 R3, R12, 0x1f, RZ ;  /* 0x0000001f0c037819 */ /* 0x000fc800000006ff */
[----:B------:R-:W2:Y:S02]  /*1c00*/  SYNCS.PHASECHK.TRANS64.TRYWAIT P0, [UR57+0x10], R3 ;  /* 0x00001003ff0075a7 */ /* 0x000ea40008001139 */
[----:B--2---:R-:W-:Y:S05]  /*1c10*/  @!P0 BRA `(.L_x_27) ;  /* 0x00000070001c8947 */ /* 0x004fea0003800000 */
.L_x_26:
[----:B------:R2:W-:Y:S01]  /*1c20*/  @!P4 SYNCS.ARRIVE.TRANS64 RZ, [UR57], R2 ;  /* 0x00000002ffffc9a7 */ /* 0x0005e20008000039 */
[----:B------:R-:W-:-:S04]  /*1c30*/  ULOP3.LUT UR4, UR53, 0x2, URZ, 0xfc, !UPT ;  /* 0x0000000235047892 */ /* 0x000fc8000f8efcff */
[----:B------:R-:W-:-:S09]  /*1c40*/  UISETP.NE.AND UP0, UPT, UR4, 0x2, UPT ;  /* 0x000000020400788c */ /* 0x000fd2000bf05270 */
[----:B------:R-:W-:Y:S05]  /*1c50*/  BRA.U UP0, `(.L_x_28) ;  /* 0x0000000100047547 */ /* 0x000fea000b800000 */
[----:B------:R-:W-:Y:S05]  /*1c60*/  BPT.TRAP 0x1 ;  /* 0x000000040000795c */ /* 0x000fea0000300000 */
.L_x_28:
[----:B------:R-:W-:Y:S04]  /*1c70*/  BSSY.RECONVERGENT B0, `(.L_x_29) ;  /* 0x0000003000007945 */ /* 0x000fe80003800200 */
[----:B------:R-:W-:Y:S05]  /*1c80*/  @P3 BRA `(.L_x_30) ;  /* 0x0000000000043947 */ /* 0x000fea0003800000 */
[----:B------:R-:W-:Y:S05]  /*1c90*/  BPT.TRAP 0x1 ;  /* 0x000000040000795c */ /* 0x000fea0000300000 */
.L_x_30:
[----:B------:R-:W-:Y:S05]  /*1ca0*/  BSYNC.RECONVERGENT B0 ;  /* 0x0000000000007941 */ /* 0x000fea0003800200 */
.L_x_29:
[----:B------:R-:W-:Y:S01]  /*1cb0*/  UIADD3 UR4, UPT, UPT, UR6, 0x1, URZ ;  /* 0x0000000106047890 */ /* 0x000fe2000fffe0ff */
[----:B------:R-:W-:Y:S01]  /*1cc0*/  BSSY.RECONVERGENT B0, `(.L_x_31) ;  /* 0x0000040000007945 */ /* 0x000fe20003800200 */
[----:B------:R-:W-:Y:S02]  /*1cd0*/  ELECT P0, URZ, PT ;  /* 0x0000000000ff782f */ /* 0x000fe40003800000 */
[----:B------:R-:W-:-:S04]  /*1ce0*/  UISETP.NE.AND UP0, UPT, UR4, 0x2, UPT ;  /* 0x000000020400788c */ /* 0x000fc8000bf05270 */
[----:B------:R-:W-:Y:S02]  /*1cf0*/  USEL UR5, URZ, 0x1, UP0 ;  /* 0x00000001ff057887 */ /* 0x000fe40008000000 */
[----:B------:R-:W-:-:S04]  /*1d00*/  USEL UR29, UR4, URZ, UP0 ;  /* 0x000000ff041d7287 */ /* 0x000fc80008000000 */
[----:B------:R-:W-:Y:S01]  /*1d10*/  ULEA UR4, UR29, UR22, 0x3 ;  /* 0x000000161d047291 */ /* 0x000fe2000f8e18ff */
[----:B------:R-:W-:-:S04]  /*1d20*/  LOP3.LUT R12, R12, UR5, RZ, 0x3c, !PT ;  /* 0x000000050c0c7c12 */ /* 0x000fc8000f8e3cff */
[----:B-1----:R-:W-:-:S04]  /*1d30*/  SHF.L.U32 R0, R12, 0x1f, RZ ;  /* 0x0000001f0c007819 */ /* 0x002fc800000006ff */
[----:B------:R1:W3:Y:S01]  /*1d40*/  SYNCS.PHASECHK.TRANS64.TRYWAIT P1, [UR4+0x10], R0 ;  /* 0x00001000ff0075a7 */ /* 0x0002e20008021104 */
[----:B------:R-:W-:Y:S05]  /*1d50*/  @!P0 BRA `(.L_x_32) ;  /* 0x0000000000d88947 */ /* 0x000fea0003800000 */
[----:B------:R-:W-:Y:S02]  /*1d60*/  ULEA UR32, UR6, UR38, 0xd ;  /* 0x0000002606207291 */ /* 0x000fe4000f8e68ff */
[----:B------:R-:W-:Y:S02]  /*1d70*/  UIADD3 UR4, UP1, UPT, UR54, 0x80, URZ ;  /* 0x0000008036047890 */ /* 0x000fe4000ff3e0ff */
[----:B------:R-:W-:Y:S02]  /*1d80*/  ULEA UR7, UR6, UR37, 0xe ;  /* 0x0000002506077291 */ /* 0x000fe4000f8e70ff */
[----:B------:R-:W-:Y:S02]  /*1d90*/  ULEA UR32, UR32, UR22, 0x2 ;  /* 0x0000001620207291 */ /* 0x000fe4000f8e10ff */
[----:B------:R-:W-:Y:S02]  /*1da0*/  USHF.L.U32 UR58, UR21, 0x7, URZ ;  /* 0x00000007153a7899 */ /* 0x000fe400080006ff */
[----:B------:R-:W-:-:S02]  /*1db0*/  UIADD3 UR14, UP0, UPT, UR54, 0x180, URZ ;  /* 0x00000180360e7890 */ /* 0x000fc4000ff1e0ff */
[----:B------:R-:W-:Y:S02]  /*1dc0*/  UIADD3.X UR5, UPT, UPT, URZ, UR55, URZ, UP1, !UPT ;  /* 0x00000037ff057290 */ /* 0x000fe40008ffe4ff */
[----:B------:R-:W-:Y:S02]  /*1dd0*/  ULEA UR7, UR7, UR22, 0x2 ;  /* 0x0000001607077291 */ /* 0x000fe4000f8e10ff */
[----:B------:R-:W-:Y:S02]  /*1de0*/  UIADD3 UR56, UPT, UPT, UR32, 0x8800, URZ ;  /* 0x0000880020387890 */ /* 0x000fe4000fffe0ff */
[----:B------:R-:W-:Y:S02]  /*1df0*/  UPRMT UR13, URZ, 0x5410, UR31 ;  /* 0x00005410ff0d7896 */ /* 0x000fe4000800001f */
[----:B------:R-:W-:Y:S02]  /*1e00*/  UIADD3 UR50, UPT, UPT, UR58, 0x20, URZ ;  /* 0x000000203a327890 */ /* 0x000fe4000fffe0ff */
[----:B------:R-:W-:-:S02]  /*1e10*/  UIADD3 UR48, UPT, UPT, UR32, 0xa800, URZ ;  /* 0x0000a80020307890 */ /* 0x000fc4000fffe0ff */
[----:B------:R-:W-:Y:S02]  /*1e20*/  UIADD3 UR42, UPT, UPT, UR58, 0x40, URZ ;  /* 0x000000403a2a7890 */ /* 0x000fe4000fffe0ff */
[----:B------:R-:W-:Y:S02]  /*1e30*/  UIADD3 UR40, UPT, UPT, UR32, 0xc800, URZ ;  /* 0x0000c80020287890 */ /* 0x000fe4000fffe0ff */
[----:B------:R-:W-:Y:S02]  /*1e40*/  UIADD3 UR34, UPT, UPT, UR58, 0x60, URZ ;  /* 0x000000603a227890 */ /* 0x000fe4000fffe0ff */
[----:B------:R-:W-:Y:S02]  /*1e50*/  UIADD3 UR32, UPT, UPT, UR32, 0xe800, URZ ;  /* 0x0000e80020207890 */ /* 0x000fe4000fffe0ff */
[----:B------:R-:W-:Y:S02]  /*1e60*/  UIADD3.X UR15, UPT, UPT, URZ, UR55, URZ, UP0, !UPT ;  /* 0x00000037ff0f7290 */ /* 0x000fe400087fe4ff */
[----:B------:R-:W-:-:S02]  /*1e70*/  UPRMT UR23, URZ, 0x5410, UR30 ;  /* 0x00005410ff177896 */ /* 0x000fc4000800001e */
[----:B------:R-:W-:Y:S02]  /*1e80*/  UIADD3 UR24, UPT, UPT, UR7, 0x18800, URZ ;  /* 0x0001880007187890 */ /* 0x000fe4000fffe0ff */
[----:B------:R-:W-:Y:S01]  /*1e90*/  UIADD3 UR8, UPT, UPT, UR7, 0x1c800, URZ ;  /* 0x0001c80007087890 */ /* 0x000fe2000fffe0ff */
[----:B------:R-:W-:Y:S01]  /*1ea0*/  UMOV UR46, 0x0 ;  /* 0x00000000002e7882 */ /* 0x000fe20000000000 */
[----:B------:R-:W-:Y:S01]  /*1eb0*/  UMOV UR47, 0x10000000 ;  /* 0x10000000002f7882 */ /* 0x000fe20000000000 */
[----:B------:R-:W-:Y:S01]  /*1ec0*/  UMOV UR49, UR57 ;  /* 0x0000003900317c82 */ /* 0x000fe20008000000 */
[----:B------:R-:W-:Y:S01]  /*1ed0*/  UMOV UR51, UR59 ;  /* 0x0000003b00337c82 */ /* 0x000fe20008000000 */
[----:B------:R-:W-:Y:S01]  /*1ee0*/  UMOV UR52, UR60 ;  /* 0x0000003c00347c82 */ /* 0x000fe20008000000 */
[----:B------:R-:W-:Y:S01]  /*1ef0*/  UMOV UR41, UR57 ;  /* 0x0000003900297c82 */ /* 0x000fe20008000000 */
[----:B------:R-:W-:Y:S01]  /*1f00*/  UMOV UR43, UR59 ;  /* 0x0000003b002b7c82 */ /* 0x000fe20008000000 */
[----:B------:R-:W-:Y:S01]  /*1f10*/  UMOV UR44, UR60 ;  /* 0x0000003c002c7c82 */ /* 0x000fe20008000000 */
[----:B------:R-:W-:Y:S01]  /*1f20*/  UTMALDG.3D.MULTICAST [UR56], [UR4], UR13, desc[UR46] ;  /* 0x00002e38040073b4 */ /* 0x000fe2000801180d */
[----:B------:R-:W-:Y:S01]  /*1f30*/  UMOV UR33, UR57 ;  /* 0x0000003900217c82 */ /* 0x000fe20008000000 */
        /* <DEDUP_REMOVED lines=10> */
[----:B------:R-:W-:Y:S01]  /*1fe0*/  UIADD3 UR16, UPT, UPT, UR7, 0x20800, URZ ;  /* 0x0002080007107890 */ /* 0x000fe2000fffe0ff */
[----:B------:R-:W-:Y:S01]  /*1ff0*/  UMOV UR17, UR57 ;  /* 0x0000003900117c82 */ /* 0x000fe20008000000 */
[----:B------:R-:W-:Y:S01]  /*2000*/  UMOV UR19, UR27 ;  /* 0x0000001b00137c82 */ /* 0x000fe20008000000 */
[----:B------:R-:W-:Y:S01]  /*2010*/  UTMALDG.3D.MULTICAST [UR40], [UR4], UR13, desc[UR46] ;  /* 0x00002e28040073b4 */ /* 0x000fe2000801180d */
[----:B------:R-:W-:Y:S01]  /*2020*/  UMOV UR20, UR60 ;  /* 0x0000003c00147c82 */ /* 0x000fe20008000000 */
[----:B------:R-:W-:Y:S01]  /*2030*/  UMOV UR18, UR42 ;  /* 0x0000002a00127c82 */ /* 0x000fe20008000000 */
[----:B------:R-:W-:Y:S01]  /*2040*/  UTMALDG.3D.MULTICAST [UR32], [UR4], UR13, desc[UR46] ;  /* 0x00002e20040073b4 */ /* 0x000fe2000801180d */
[----:B------:R-:W-:Y:S01]  /*2050*/  UTMALDG.3D.MULTICAST [UR24], [UR14], UR23, desc[UR46] ;  /* 0x00002e180e0073b4 */ /* 0x000fe20008011817 */
[----:B------:R4:W-:Y:S01]  /*2060*/  UTMALDG.3D.MULTICAST [UR8], [UR14], UR23, desc[UR46] ;  /* 0x00002e080e0073b4 */ /* 0x0009e20008011817 */
[----:B------:R1:W-:Y:S01]  /*2070*/  UTMALDG.3D.MULTICAST [UR16], [UR14], UR23, desc[UR46] ;  /* 0x00002e100e0073b4 */ /* 0x0003e20008011817 */
[----:B----4-:R-:W-:Y:S01]  /*2080*/  UIADD3 UR8, UPT, UPT, UR7, 0x24800, URZ ;  /* 0x0002480007087890 */ /* 0x010fe2000fffe0ff */
[----:B------:R-:W-:-:S08]  /*2090*/  UMOV UR10, UR34 ;  /* 0x00000022000a7c82 */ /* 0x000fd00008000000 */
[----:B------:R1:W-:Y:S02]  /*20a0*/  UTMALDG.3D.MULTICAST [UR8], [UR14], UR23, desc[UR46] ;  /* 0x00002e080e0073b4 */ /* 0x0003e40008011817 */
[----:B-1----:R-:W-:Y:S01]  /*20b0*/  NOP ;  /* 0x0000000000007918 */ /* 0x002fe20000000000 */
.L_x_32:
[----:B------:R-:W-:Y:S05]  /*20c0*/  BSYNC.RECONVERGENT B0 ;  /* 0x0000000000007941 */ /* 0x000fea0003800200 */
.L_x_31:
[----:B------:R-:W-:Y:S01]  /*20d0*/  UIADD3 UR21, UPT, UPT, UR21, 0x1, URZ ;  /* 0x0000000115157890 */ /* 0x000fe2000fffe0ff */
[----:B------:R-:W-:Y:S01]  /*20e0*/  UMOV UR6, UR29 ;  /* 0x0000001d00067c82 */ /* 0x000fe20008000000 */
[----:B------:R-:W-:Y:S02]  /*20f0*/  UMOV UR13, UR45 ;  /* 0x0000002d000d7c82 */ /* 0x000fe40008000000 */
[----:B------:R-:W-:-:S09]  /*2100*/  UISETP.NE.AND UP0, UPT, UR21, UR45, UPT ;  /* 0x0000002d1500728c */ /* 0x000fd2000bf05270 */
[----:B------:R-:W-:Y:S05]  /*2110*/  BRA.U UP0, `(.L_x_33) ;  /* 0xfffffff900a87547 */ /* 0x000fea000b83ffff */
.L_x_25:
[----:B------:R-:W-:Y:S01]  /*2120*/  ULEA UR4, UR29, UR22, 0x3 ;  /* 0x000000161d047291 */ /* 0x000fe2000f8e18ff */
[----:B-1----:R-:W-:Y:S01]  /*2130*/  SHF.L.U32 R0, R12, 0x1f, RZ ;  /* 0x0000001f0c007819 */ /* 0x002fe200000006ff */
[----:B------:R-:W-:Y:S01]  /*2140*/  @!P2 SYNCS.ARRIVE.TRANS64.A1T0 RZ, [UR22+0x68], RZ ;  /* 0x000068ffffffa9a7 */ /* 0x000fe20008100016 */
[----:B------:R-:W-:-:S06]  /*2150*/  UISETP.GT.AND UP0, UPT, UR67, UR66, UPT ;  /* 0x000000424300728c */ /* 0x000fcc000bf04270 */
[----:B--23--:R1:W2:Y:S03]  /*2160*/  SYNCS.PHASECHK.TRANS64.TRYWAIT P1, [UR4+0x10], R0 ;  /* 0x00001000ff0075a7 */ /* 0x00c2a60008021104 */
[----:B------:R-:W-:Y:S05]  /*2170*/  BRA.U !UP0, `(.L_x_34) ;  /* 0x00000005085c7547 */ /* 0x000fea000b800000 */
[----:B------:R-:W-:Y:S01]  /*2180*/  UIADD3 UR23, UPT, UPT, UR69, UR13, URZ ;  /* 0x0000000d45177290 */ /* 0x000fe2000fffe0ff */
[----:B------:R-:W-:-:S11]  /*2190*/  UMOV UR6, UR29 ;  /* 0x0000001d00067c82 */ /* 0x000fd60008000000 */
.L_x_42:
[----:B------:R-:W-:Y:S01]  /*21a0*/  ULEA UR57, UR6, UR22, 0x3 ;  /* 0x0000001606397291 */ /* 0x000fe2000f8e18ff */
[----:B--2---:R-:W-:Y:S01]  /*21b0*/  @!P4 MOV R2, 0x18000 ;  /* 0x000180000002c802 */ /* 0x004fe20000000f00 */
[----:B--23--:R-:W-:Y:S10]  /*21c0*/  @P1 BRA `(.L_x_35) ;  /* 0x00000000000c1947 */ /* 0x00cff40003800000 */
[----:B------:R-:W-:-:S04]  /*21d0*/  SHF.L.U32 R3, R12, 0x1f, RZ ;  /* 0x0000001f0c037819 */ /* 0x000fc800000006ff */
[----:B------:R-:W2:Y:S02]  /*21e0*/  SYNCS.PHASECHK.TRANS64.TRYWAIT P0, [UR57+0x10], R3 ;  /* 0x00001003ff0075a7 */ /* 0x000ea40008001139 */
[----:B--2---:R-:W-:Y:S05]  /*21f0*/  @!P0 BRA `(.L_x_36) ;  /* 0x0000006800bc8947 */ /* 0x004fea0003800000 */
.L_x_35:
[----:B------:R2:W-:Y:S01]  /*2200*/  @!P4 SYNCS.ARRIVE.TRANS64 RZ, [UR57], R2 ;  /* 0x00000002ffffc9a7 */ /* 0x0005e20008000039 */
[----:B------:R-:W-:-:S04]  /*2210*/  ULOP3.LUT UR4, UR53, 0x2, URZ, 0xfc, !UPT ;  /* 0x0000000235047892 */ /* 0x000fc8000f8efcff */
[----:B------:R-:W-:-:S09]  /*2220*/  UISETP.NE.AND UP0, UPT, UR4, 0x2, UPT ;  /* 0x000000020400788c */ /* 0x000fd2000bf05270 */
[----:B------:R-:W-:Y:S05]  /*2230*/  BRA.U UP0, `(.L_x_37) ;  /* 0x0000000100047547 */ /* 0x000fea000b800000 */
[----:B------:R-:W-:Y:S05]  /*2240*/  BPT.TRAP 0x1 ;  /* 0x000000040000795c */ /* 0x000fea0000300000 */
.L_x_37:
[----:B------:R-:W-:Y:S04]  /*2250*/  BSSY.RECONVERGENT B0, `(.L_x_38) ;  /* 0x0000003000007945 */ /* 0x000fe80003800200 */
[----:B------:R-:W-:Y:S05]  /*2260*/  @P3 BRA `(.L_x_39) ;  /* 0x0000000000043947 */ /* 0x000fea0003800000 */
[----:B------:R-:W-:Y:S05]  /*2270*/  BPT.TRAP 0x1 ;  /* 0x000000040000795c */ /* 0x000fea0000300000 */
.L_x_39:
[----:B------:R-:W-:Y:S05]  /*2280*/  BSYNC.RECONVERGENT B0 ;  /* 0x0000000000007941 */ /* 0x000fea0003800200 */
.L_x_38:
        /* <DEDUP_REMOVED lines=56> */
[----:B------:R4:W-:Y:S01]  /*2610*/  UTMALDG.3D.MULTICAST [UR32], [UR4], UR16, desc[UR46] ;  /* 0x00002e20040073b4 */ /* 0x0009e20008011810 */
[----:B------:R-:W-:Y:S01]  /*2620*/  UTMALDG.3D.MULTICAST [UR24], [UR14], UR21, desc[UR46] ;  /* 0x00002e180e0073b4 */ /* 0x000fe20008011815 */
[----:B------:R2:W-:Y:S01]  /*2630*/  UTMALDG.3D.MULTICAST [UR8], [UR14], UR21, desc[UR46] ;  /* 0x00002e080e0073b4 */ /* 0x0005e20008011815 */
[----:B----4-:R-:W-:-:S09]  /*2640*/  UIADD3 UR16, UPT, UPT, UR7, 0x20800, URZ ;  /* 0x0002080007107890 */ /* 0x010fd2000fffe0ff */
[----:B------:R4:W-:Y:S01]  /*2650*/  UTMALDG.3D.MULTICAST [UR16], [UR14], UR21, desc[UR46] ;  /* 0x00002e100e0073b4 */ /* 0x0009e20008011815 */
[----:B--2---:R-:W-:Y:S01]  /*2660*/  UIADD3 UR8, UPT, UPT, UR7, 0x24800, URZ ;  /* 0x0002480007087890 */ /* 0x004fe2000fffe0ff */
[----:B------:R-:W-:-:S08]  /*2670*/  UMOV UR10, UR34 ;  /* 0x00000022000a7c82 */ /* 0x000fd00008000000 */
[----:B------:R4:W-:Y:S02]  /*2680*/  UTMALDG.3D.MULTICAST [UR8], [UR14], UR21, desc[UR46] ;  /* 0x00002e080e0073b4 */ /* 0x0009e40008011815 */
[----:B----4-:R-:W-:Y:S01]  /*2690*/  NOP ;  /* 0x0000000000007918 */ /* 0x010fe20000000000 */
.L_x_41:
[----:B------:R-:W-:Y:S05]  /*26a0*/  BSYNC.RECONVERGENT B0 ;  /* 0x0000000000007941 */ /* 0x000fea0003800200 */
.L_x_40:
[----:B------:R-:W-:Y:S01]  /*26b0*/  UIADD3 UR13, UPT, UPT, UR13, 0x1, URZ ;  /* 0x000000010d0d7890 */ /* 0x000fe2000fffe0ff */
[----:B------:R-:W-:-:S03]  /*26c0*/  UMOV UR6, UR29 ;  /* 0x0000001d00067c82 */ /* 0x000fc60008000000 */
[----:B------:R-:W-:-:S09]  /*26d0*/  UISETP.NE.AND UP0, UPT, UR13, UR23, UPT ;  /* 0x000000170d00728c */ /* 0x000fd2000bf05270 */
[----:B------:R-:W-:Y:S05]  /*26e0*/  BRA.U UP0, `(.L_x_42) ;  /* 0xfffffff900ac7547 */ /* 0x000fea000b83ffff */
.L_x_34:
[C---:B------:R-:W-:Y:S01]  /*26f0*/  LEA R3, R11.reuse, UR22, 0x3 ;  /* 0x000000160b037c11 */ /* 0x040fe2000f8e18ff */
[----:B------:R-:W-:Y:S01]  /*2700*/  NOP ;  /* 0x0000000000007918 */ /* 0x000fe20000000000 */
[----:B-1----:R-:W-:Y:S02]  /*2710*/  SHF.L.U32 R0, R10, 0x1f, RZ ;  /* 0x0000001f0a007819 */ /* 0x002fe400000006ff */
[----:B------:R-:W-:Y:S02]  /*2720*/  LEA R5, R11, UR22, 0x4 ;  /* 0x000000160b057c11 */ /* 0x000fe4000f8e20ff */
[----:B------:R-:W1:Y:S02]  /*2730*/  SYNCS.PHASECHK.TRANS64.TRYWAIT P0, [R3+URZ+0x70], R0 ;  /* 0x00007000030075a7 */ /* 0x000e6400080011ff */
[----:B-1----:R-:W-:Y:S05]  /*2740*/  @!P0 BRA `(.L_x_43) ;  /* 0x0000006400808947 */ /* 0x002fea0003800000 */
.L_x_143:
[----:B------:R-:W4:Y:S01]  /*2750*/  LDS.128 R4, [R5+0x100] ;  /* 0x0001000005047984 */ /* 0x000f220000000c00 */
[----:B------:R-:W-:Y:S01]  /*2760*/  UISETP.GE.AND UP0, UPT, UR39, 0x1, UPT ;  /* 0x000000012700788c */ /* 0x000fe2000bf06270 */
[----:B------:R-:W-:Y:S01]  /*2770*/  @!PT LDS RZ, [RZ] ;  /* 0x00000000fffff984 */ /* 0x000fe20000000800 */
[----:B------:R-:W-:Y:S01]  /*2780*/  @!PT LDS RZ, [RZ] ;  /* 0x00000000fffff984 */ /* 0x000fe20000000800 */
[----:B------:R-:W-:Y:S01]  /*2790*/  @!PT LDS RZ, [RZ] ;  /* 0x00000000fffff984 */ /* 0x000fe20000000800 */
[----:B------:R-:W-:Y:S01]  /*27a0*/  @!PT LDS RZ, [RZ] ;  /* 0x00000000fffff984 */ /* 0x000fe20000000800 */
[----:B------:R1:W-:Y:S06]  /*27b0*/  MEMBAR.ALL.CTA ;  /* 0x0000000000007992 */ /* 0x0003ec0000008000 */
[----:B-1----:R-:W1:Y:S01]  /*27c0*/  FENCE.VIEW.ASYNC.S ;  /* 0x00000000000073c6 */ /* 0x002e620000000000 */
[----:B----4-:R-:W-:-:S13]  /*27d0*/  LOP3.LUT P0, RZ, R6, 0x1, RZ, 0xc0, !PT ;  /* 0x0000000106ff7812 */ /* 0x010fda000780c0ff */
[----:B-1----:R-:W-:Y:S01]  /*27e0*/  VOTEU.ANY UP1, P0 ;  /* 0x0000000000ff7886 */ /* 0x002fe20000020100 */
[----:B------:R-:W-:-:S13]  /*27f0*/  PLOP3.LUT P0, PT, PT, PT, UP1, 0x80, 0x8 ;  /* 0x000000000008781c */ /* 0x000fda0003f0f018 */
[----:B------:R-:W-:Y:S02]  /*2800*/  @P0 LOP3.LUT R0, R5, 0xffff, RZ, 0xc0, !PT ;  /* 0x0000ffff05000812 */ /* 0x000fe400078ec0ff */
[----:B--2---:R-:W-:Y:S02]  /*2810*/  @P0 MOV R2, R4 ;  /* 0x0000000400020202 */ /* 0x004fe40000000f00 */
[----:B------:R-:W-:Y:S01]  /*2820*/  @P0 R2UR UR5, R0 ;  /* 0x00000000000502ca */ /* 0x000fe200000e0000 */
[----:B------:R-:W-:Y:S01]  /*2830*/  VIADD R0, R3, 0x80 ;  /* 0x0000008003007836 */ /* 0x000fe20000000000 */
[----:B------:R-:W-:Y:S02]  /*2840*/  @P0 SHF.R.U32.HI R4, RZ, 0x10, R5 ;  /* 0x00000010ff040819 */ /* 0x000fe40000011605 */
[----:B------:R-:W-:Y:S02]  /*2850*/  @P0 R2UR UR6, R2 ;  /* 0x00000000020602ca */ /* 0x000fe400000e0000 */
[----:B------:R-:W-:-:S02]  /*2860*/  PRMT R0, RZ, 0x654, R0 ;  /* 0x00000654ff007816 */ /* 0x000fc40000000000 */
[----:B------:R-:W-:Y:S02]  /*2870*/  @P0 R2UR UR4, R4 ;  /* 0x00000000040402ca */ /* 0x000fe400000e0000 */
[----:B------:R1:W-:Y:S03]  /*2880*/  SYNCS.ARRIVE.TRANS64.RED.A1T0 RZ, [R0+URZ], RZ ;  /* 0x000000ff00ff79a7 */ /* 0x0003e600081004ff */
[----:B------:R-:W-:-:S04]  /*2890*/  @UP1 UMOV UR61, UR5 ;  /* 0x00000005003d1c82 */ /* 0x000fc80008000000 */
[----:B------:R-:W-:-:S04]  /*28a0*/  @UP1 UMOV UR62, UR6 ;  /* 0x00000006003e1c82 */ /* 0x000fc80008000000 */
[----:B------:R-:W-:Y:S01]  /*28b0*/  @UP1 UMOV UR60, UR4 ;  /* 0x00000004003c1c82 */ /* 0x000fe20008000000 */
[----:B------:R-:W-:Y:S05]  /*28c0*/  BRA.U !UP0, `(.L_x_44) ;  /* 0x0000000108d47547 */ /* 0x000fea000b800000 */
[----:B------:R-:W2:Y:S01]  /*28d0*/  LDCU.128 UR12, c[0x0][0xb10] ;  /* 0x00016200ff0c77ac */ /* 0x000ea20008000c00 */
[----:B------:R-:W4:Y:S01]  /*28e0*/  LDCU UR21, c[0x0][0xb20] ;  /* 0x00016400ff1577ac */ /* 0x000f220008000800 */
[----:B------:R-:W3:Y:S01]  /*28f0*/  LDCU UR20, c[0x0][0xb0c] ;  /* 0x00016180ff1477ac */ /* 0x000ee20008000800 */
[----:B------:R-:W1:Y:S01]  /*2900*/  LDCU.64 UR8, c[0x0][0xb28] ;  /* 0x00016500ff0877ac */ /* 0x000e620008000a00 */
[----:B------:R-:W-:Y:S02]  /*2910*/  UISETP.NE.AND UP3, UPT, UR39, 0x1, UPT ;  /* 0x000000012700788c */ /* 0x000fe4000bf65270 */
[----:B--2---:R-:W-:Y:S02]  /*2920*/  UIMAD.WIDE.U32 UR6, UR64, UR15, URZ ;  /* 0x0000000f400672a5 */ /* 0x004fe4000f8e00ff */
[----:B------:R-:W-:Y:S02]  /*2930*/  UIMAD.WIDE.U32 UR4, UR65, UR12, URZ ;  /* 0x0000000c410472a5 */ /* 0x000fe4000f8e00ff */
[----:B------:R-:W-:-:S02]  /*2940*/  UISETP.NE.AND UP0, UPT, UR14, 0x1, UPT ;  /* 0x000000010e00788c */ /* 0x000fc4000bf05270 */
[----:B------:R-:W-:Y:S01]  /*2950*/  UIMAD.WIDE.U32 UR18, UR61, UR15, URZ ;  /* 0x0000000f3d1272a5 */ /* 0x000fe2000f8e00ff */
[----:B------:R-:W-:Y:S02]  /*2960*/  UMOV UR6, UR7 ;  /* 0x0000000700067c82 */ /* 0x000fe40008000000 */
[----:B------:R-:W-:Y:S01]  /*2970*/  UMOV UR4, UR5 ;  /* 0x0000000500047c82 */ /* 0x000fe20008000000 */
[----:B----4-:R-:W-:Y:S02]  /*2980*/  USHF.R.U32.HI UR6, URZ, UR21, UR6 ;  /* 0x00000015ff067299 */ /* 0x010fe40008011606 */
[----:B---3--:R-:W-:Y:S02]  /*2990*/  UISETP.NE.AND UP2, UPT, UR20, 0x1, UPT ;  /* 0x000000011400788c */ /* 0x008fe4000bf45270 */
[----:B------:R-:W-:Y:S02]  /*29a0*/  USHF.R.U32.HI UR4, URZ, UR13, UR4 ;  /* 0x0000000dff047299 */ /* 0x000fe40008011604 */
[----:B------:R-:W-:-:S02]  /*29b0*/  USEL UR5, UR64, UR6, !UP0 ;  /* 0x0000000640057287 */ /* 0x000fc4000c000000 */
[----:B------:R-:W-:Y:S02]  /*29c0*/  USEL UR6, UR65, UR4, !UP2 ;  /* 0x0000000441067287 */ /* 0x000fe4000d000000 */
[----:B-1----:R-:W-:Y:S01]  /*29d0*/  UIMAD.WIDE.U32 UR10, UR5, UR8, URZ ;  /* 0x00000008050a72a5 */ /* 0x002fe2000f8e00ff */
[----:B------:R-:W-:Y:S01]  /*29e0*/  UMOV UR4, UR19 ;  /* 0x0000001300047c82 */ /* 0x000fe20008000000 */
[----:B------:R-:W-:Y:S02]  /*29f0*/  UIMAD.WIDE.U32 UR16, UR62, UR12, URZ ;  /* 0x0000000c3e1072a5 */ /* 0x000fe4000f8e00ff */
[----:B------:R-:W-:-:S03]  /*2a00*/  UIMAD.WIDE.U32 UR18, UR6, UR8, URZ ;  /* 0x00000008061272a5 */ /* 0x000fc6000f8e00ff */
[----:B------:R-:W-:Y:S01]  /*2a10*/  UMOV UR10, UR11 ;  /* 0x0000000b000a7c82 */ /* 0x000fe20008000000 */
[----:B------:R-:W-:Y:S02]  /*2a20*/  USHF.R.U32.HI UR4, URZ, UR21, UR4 ;  /* 0x00000015ff047299 */ /* 0x000fe40008011604 */
[----:B------:R-:W-:Y:S01]  /*2a30*/  @UP3 USHF.R.U32.HI UR5, URZ, UR9, UR10 ;  /* 0x00000009ff053299 */ /* 0x000fe2000801160a */
[----:B------:R-:W-:Y:S01]  /*2a40*/  UMOV UR16, UR17 ;  /* 0x0000001100107c82 */ /* 0x000fe20008000000 */
[----:B------:R-:W-:Y:S01]  /*2a50*/  UMOV UR18, UR19 ;  /* 0x0000001300127c82 */ /* 0x000fe20008000000 */
[----:B------:R-:W-:Y:S02]  /*2a60*/  USHF.R.U32.HI UR13, URZ, UR13, UR16 ;  /* 0x0000000dff0d7299 */ /* 0x000fe40008011610 */
[----:B------:R-:W-:Y:S02]  /*2a70*/  USEL UR4, UR61, UR4, !UP0 ;  /* 0x000000043d047287 */ /* 0x000fe4000c000000 */
[----:B------:R-:W-:-:S02]  /*2a80*/  @UP3 USHF.R.U32.HI UR6, URZ, UR9, UR18 ;  /* 0x00000009ff063299 */ /* 0x000fc40008011612 */
[----:B------:R-:W-:Y:S02]  /*2a90*/  UIMAD UR7, UR39, UR5, URZ ;  /* 0x00000005270772a4 */ /* 0x000fe4000f8e02ff */
[----:B------:R-:W-:Y:S02]  /*2aa0*/  USEL UR5, UR62, UR13, !UP2 ;  /* 0x0000000d3e057287 */ /* 0x000fe4000d000000 */
[----:B------:R-:W-:Y:S02]  /*2ab0*/  UIMAD UR10, UR39, UR6, URZ ;  /* 0x00000006270a72a4 */ /* 0x000fe4000f8e02ff */
[----:B------:R-:W-:Y:S02]  /*2ac0*/  UISETP.GE.AND UP0, UPT, UR4, UR7, UPT ;  /* 0x000000070400728c */ /* 0x000fe4000bf06270 */
[----:B------:R-:W-:Y:S02]  /*2ad0*/  UIMAD.WIDE.U32 UR12, UR4, UR8, URZ ;  /* 0x00000008040c72a5 */ /* 0x000fe4000f8e00ff */
[----:B------:R-:W-:-:S02]  /*2ae0*/  UISETP.GE.OR UP0, UPT, UR5, UR10, UP0 ;  /* 0x0000000a0500728c */ /* 0x000fc40008706670 */
        /* <DEDUP_REMOVED lines=19> */
.L_x_44:
[----:B------:R-:W2:Y:S02]  /*2c20*/  LDCU UR4, c[0x0][0xb30] ;  /* 0x00016600ff0477ac */ /* 0x000ea40008000800 */
[----:B--2---:R-:W-:-:S09]  /*2c30*/  UISETP.NE.AND UP0, UPT, UR4, 0x1, UPT ;  /* 0x000000010400788c */ /* 0x004fd2000bf05270 */
[----:B------:R-:W-:Y:S05]  /*2c40*/  BRA.U UP0, `(.L_x_45) ;  /* 0x0000000100447547 */ /* 0x000fea000b800000 */
[----:B------:R-:W2:Y:S01]  /*2c50*/  LDCU.128 UR8, c[0x0][0xb10] ;  /* 0x00016200ff0877ac */ /* 0x000ea20008000c00 */
[----:B------:R-:W4:Y:S01]  /*2c60*/  LDCU UR12, c[0x0][0xb0c] ;  /* 0x00016180ff0c77ac */ /* 0x000f220008000800 */
[----:B------:R-:W1:Y:S01]  /*2c70*/  LDCU UR13, c[0x0][0xb20] ;  /* 0x00016400ff0d77ac */ /* 0x000e620008000800 */
[----:B--2---:R-:W-:Y:S02]  /*2c80*/  UIMAD.WIDE.U32 UR6, UR62, UR8, URZ ;  /* 0x000000083e0672a5 */ /* 0x004fe4000f8e00ff */
[----:B------:R-:W-:Y:S02]  /*2c90*/  UIMAD.WIDE.U32 UR4, UR61, UR11, URZ ;  /* 0x0000000b3d0472a5 */ /* 0x000fe4000f8e00ff */
[----:B----4-:R-:W-:Y:S02]  /*2ca0*/  UISETP.NE.AND UP2, UPT, UR12, 0x1, UPT ;  /* 0x000000010c00788c */ /* 0x010fe4000bf45270 */
[----:B------:R-:W-:Y:S01]  /*2cb0*/  UISETP.NE.AND UP0, UPT, UR10, 0x1, UPT ;  /* 0x000000010a00788c */ /* 0x000fe2000bf05270 */
[----:B------:R-:W-:-:S02]  /*2cc0*/  UMOV UR6, UR7 ;  /* 0x0000000700067c82 */ /* 0x000fc40008000000 */
[----:B------:R-:W-:Y:S01]  /*2cd0*/  UMOV UR4, UR5 ;  /* 0x0000000500047c82 */ /* 0x000fe20008000000 */
[----:B------:R-:W-:Y:S02]  /*2ce0*/  USHF.R.U32.HI UR9, URZ, UR9, UR6 ;  /* 0x00000009ff097299 */ /* 0x000fe40008011606 */
[----:B-1----:R-:W-:Y:S02]  /*2cf0*/  USHF.R.U32.HI UR4, URZ, UR13, UR4 ;  /* 0x0000000dff047299 */ /* 0x002fe40008011604 */
[----:B------:R-:W-:Y:S02]  /*2d00*/  USEL UR5, UR62, UR9, !UP2 ;  /* 0x000000093e057287 */ /* 0x000fe4000d000000 */
[----:B------:R-:W-:-:S04]  /*2d10*/  USEL UR4, UR61, UR4, !UP0 ;  /* 0x000000043d047287 */ /* 0x000fc8000c000000 */
[----:B------:R-:W-:Y:S02]  /*2d20*/  UIADD3 UR6, UPT, UPT, UR5, -UR4, URZ ;  /* 0x8000000405067290 */ /* 0x000fe4000fffe0ff */
[----:B------:R-:W-:Y:S02]  /*2d30*/  UIADD3 UR4, UPT, UPT, -UR5, UR4, URZ ;  /* 0x0000000405047290 */ /* 0x000fe4000fffe1ff */
[----:B------:R-:W-:Y:S02]  /*2d40*/  UIMAD UR61, UR6, UR10, UR61 ;  /* 0x0000000a063d72a4 */ /* 0x000fe4000f8e023d */
[----:B------:R-:W-:-:S12]  /*2d50*/  UIMAD UR62, UR4, UR12, UR62 ;  /* 0x0000000c043e72a4 */ /* 0x000fd8000f8e023e */
.L_x_45:
[----:B------:R-:W-:Y:S01]  /*2d60*/  VIADD R11, R11, 0x1 ;  /* 0x000000010b0b7836 */ /* 0x000fe20000000000 */
[----:B------:R-:W-:Y:S02]  /*2d70*/  R2UR UR5, R71 ;  /* 0x00000000470572ca */ /* 0x000fe400000e0000 */
[----:B------:R-:W-:Y:S02]  /*2d80*/  R2UR UR4, R70 ;  /* 0x00000000460472ca */ /* 0x000fe400000e0000 */
[C---:B------:R-:W-:Y:S02]  /*2d90*/  ISETP.NE.AND P0, PT, R11.reuse, 0x2, PT ;  /* 0x000000020b00780c */ /* 0x040fe40003f05270 */
[----:B------:R-:W-:Y:S02]  /*2da0*/  PLOP3.LUT P2, PT, PT, PT, PT, 0x80, 0x8 ;  /* 0x000000000008781c */ /* 0x000fe40003f4f070 */
[----:B------:R-:W-:Y:S02]  /*2db0*/  SEL R3, RZ, 0x1, P0 ;  /* 0x00000001ff037807 */ /* 0x000fe40000000000 */
[----:B------:R-:W-:-:S02]  /*2dc0*/  SEL R11, R11, RZ, P0 ;  /* 0x000000ff0b0b7207 */ /* 0x000fc40000000000 */
[----:B------:R-:W-:Y:S01]  /*2dd0*/  LOP3.LUT R10, R10, R3, RZ, 0x3c, !PT ;  /* 0x000000030a0a7212 */ /* 0x000fe200078e3cff */
[----:B------:R-:W-:Y:S02]  /*2de0*/  UIADD3 UR16, UPT, UPT, UR62, UR5, URZ ;  /* 0x000000053e107290 */ /* 0x000fe4000fffe0ff */
[----:B------:R-:W-:Y:S01]  /*2df0*/  UIADD3 UR20, UPT, UPT, UR61, UR4, URZ ;  /* 0x000000043d147290 */ /* 0x000fe2000fffe0ff */
[----:B------:R-:W-:Y:S11]  /*2e00*/  BRA.U UP1, `(.L_x_46) ;  /* 0xffffffe901f87547 */ /* 0x000ff6000b83ffff */
[----:B------:R-:W-:Y:S01]  /*2e10*/  UIADD3 UR22, UPT, UPT, UR22, 0x10, URZ ;  /* 0x0000001016167890 */ /* 0x000fe2000fffe0ff */
[----:B------:R-:W-:-:S03]  /*2e20*/  SHF.L.U32 R3, R12, 0x1f, RZ ;  /* 0x0000001f0c037819 */ /* 0x000fc600000006ff */
[----:B------:R-:W-:-:S09]  /*2e30*/  ULEA UR4, UR29, UR22, 0x3 ;  /* 0x000000161d047291 */ /* 0x000fd2000f8e18ff */
[----:B------:R-:W2:Y:S02]  /*2e40*/  SYNCS.PHASECHK.TRANS64.TRYWAIT P0, [UR4], R3 ;  /* 0x00000003ff0075a7 */ /* 0x000ea40008001104 */
[----:B--2---:R-:W-:Y:S05]  /*2e50*/  @!P0 BRA `(.L_x_47) ;  /* 0x0000005c00d08947 */ /* 0x004fea0003800000 */
.L_x_145:
[----:B------:R-:W-:-:S04]  /*2e60*/  UIADD3 UR4, UPT, UPT, UR29, 0x1, URZ ;  /* 0x000000011d047890 */ /* 0x000fc8000fffe0ff */
[----:B------:R-:W-:-:S04]  /*2e70*/  UISETP.NE.AND UP0, UPT, UR4, 0x2, UPT ;  /* 0x000000020400788c */ /* 0x000fc8000bf05270 */
[----:B------:R-:W-:Y:S02]  /*2e80*/  USEL UR5, URZ, 0x1, UP0 ;  /* 0x00000001ff057887 */ /* 0x000fe40008000000 */
[----:B------:R-:W-:-:S04]  /*2e90*/  USEL UR4, UR4, URZ, UP0 ;  /* 0x000000ff04047287 */ /* 0x000fc80008000000 */
[----:B------:R-:W-:Y:S01]  /*2ea0*/  ULEA UR4, UR4, UR22, 0x3 ;  /* 0x0000001604047291 */ /* 0x000fe2000f8e18ff */
[----:B-1----:R-:W-:-:S04]  /*2eb0*/  LOP3.LUT R3, R12, UR5, RZ, 0x3c, !PT ;  /* 0x000000050c037c12 */ /* 0x002fc8000f8e3cff */
[----:B------:R-:W-:Y:S01]  /*2ec0*/  SHF.L.U32 R3, R3, 0x1f, RZ ;  /* 0x0000001f03037819 */ /* 0x000fe200000006ff */
[----:B------:R-:W-:-:S07]  /*2ed0*/  IMAD.U32 R0, RZ, RZ, UR4 ;  /* 0x00000004ff007e24 */ /* 0x000fce000f8e00ff */
.L_x_48:
[----:B-1----:R1:W2:Y:S02]  /*2ee0*/  SYNCS.PHASECHK.TRANS64.TRYWAIT P0, [R0+URZ], R3 ;  /* 0x00000003000075a7 */ /* 0x0022a400080011ff */
[----:B--2---:R-:W-:Y:S05]  /*2ef0*/  @!P0 NANOSLEEP.SYNCS 0x989680 ;  /* 0x009896800000895d */ /* 0x004fea0003900000 */
[----:B------:R-:W2:Y:S02]  /*2f00*/  @!P0 SYNCS.PHASECHK.TRANS64 P0, [R0+URZ], R3 ;  /* 0x00000003000085a7 */ /* 0x000ea400080010ff */
[----:B--2---:R-:W-:Y:S05]  /*2f10*/  @P0 EXIT ;  /* 0x000000000000094d */ /* 0x004fea0003800000 */
[----:B------:R-:W-:Y:S05]  /*2f20*/  BRA `(.L_x_48) ;  /* 0xfffffffc00ec7947 */ /* 0x000fea000383ffff */
.L_x_22:
[----:B------:R-:W-:-:S04]  /*2f30*/  UISETP.NE.AND UP0, UPT, UR63, URZ, UPT ;  /* 0x000000ff3f00728c */ /* 0x000fc8000bf05270 */
[----:B------:R-:W-:-:S09]  /*2f40*/  UISETP.NE.OR UP0, UPT, UR17, 0x1, UP0 ;  /* 0x000000011100788c */ /* 0x000fd20008705670 */
[----:B------:R-:W-:Y:S05]  /*2f50*/  BRA.U UP0, `(.L_x_49) ;  /* 0x0000000500487547 */ /* 0x000fea000b800000 */
[----:B------:R-:W-:Y:S01]  /*2f60*/  ISETP.GE.U32.AND P2, PT, R0, 0x8, PT ;  /* 0x000000080000780c */ /* 0x000fe20003f46070 */
[----:B------:R-:W-:Y:S01]  /*2f70*/  IMAD.MOV.U32 R12, RZ, RZ, 0x1 ;  /* 0x00000001ff0c7424 */ /* 0x000fe200078e00ff */
[----:B------:R-:W-:Y:S02]  /*2f80*/  CS2R R10, SRZ ;  /* 0x00000000000a7805 */ /* 0x000fe4000001ff00 */
[----:B------:R-:W-:Y:S01]  /*2f90*/  CS2R R8, SRZ ;  /* 0x0000000000087805 */ /* 0x000fe2000001ff00 */
[----:B------:R-:W-:Y:S01]  /*2fa0*/  UMOV UR6, 0x400 ;  /* 0x0000040000067882 */ /* 0x000fe20000000000 */
[----:B------:R-:W-:Y:S01]  /*2fb0*/  UMOV UR5, URZ ;  /* 0x000000ff00057c82 */ /* 0x000fe20008000000 */
[----:B------:R-:W-:-:S12]  /*2fc0*/  ULEA UR6, UR63, UR6, 0x18 ;  /* 0x000000063f067291 */ /* 0x000fd8000f8ec0ff */
.L_x_53:
[----:B------:R-:W-:Y:S02]  /*2fd0*/  LEA R2, R8, UR6, 0x3 ;  /* 0x0000000608027c11 */ /* 0x000fe4000f8e18ff */
[----:B------:R-:W-:-:S03]  /*2fe0*/  SHF.L.U32 R5, R9, 0x1f, RZ ;  /* 0x0000001f09057819 */ /* 0x000fc600000006ff */
[----:B------:R-:W-:Y:S01]  /*2ff0*/  VIADD R4, R2, 0xe0 ;  /* 0x000000e002047836 */ /* 0x000fe20000000000 */
[----:B------:R-:W2:Y:S02]  /*3000*/  SYNCS.PHASECHK.TRANS64.TRYWAIT P0, [R2+URZ+0xd0], R5 ;  /* 0x0000d005020075a7 */ /* 0x000ea400080011ff */
[----:B--2---:R-:W-:Y:S05]  /*3010*/  @!P0 BRA `(.L_x_50) ;  /* 0x0000005c00788947 */ /* 0x004fea0003800000 */
.L_x_146:
[----:B------:R-:W-:Y:S01]  /*3020*/  ULEA UR4, UR5, UR6, 0x3 ;  /* 0x0000000605047291 */ /* 0x000fe2000f8e18ff */
[----:B------:R-:W-:Y:S02]  /*3030*/  PRMT R4, RZ, 0x654, R4 ;  /* 0x00000654ff047816 */ /* 0x000fe40000000004 */
[----:B--2---:R-:W-:Y:S01]  /*3040*/  SHF.L.U32 R5, R12, 0x1f, RZ ;  /* 0x0000001f0c057819 */ /* 0x004fe200000006ff */
[----:B------:R-:W-:Y:S01]  /*3050*/  UIADD3 UR7, UPT, UPT, UR4, 0x70, URZ ;  /* 0x0000007004077890 */ /* 0x000fe2000fffe0ff */
[----:B------:R2:W-:Y:S05]  /*3060*/  SYNCS.ARRIVE.TRANS64.RED.A1T0 RZ, [R4+URZ], RZ ;  /* 0x000000ff04ff79a7 */ /* 0x0005ea00081004ff */
[----:B------:R-:W-:Y:S01]  /*3070*/  IMAD.U32 R7, RZ, RZ, UR7 ;  /* 0x00000007ff077e24 */ /* 0x000fe2000f8e00ff */
[----:B------:R-:W3:Y:S04]  /*3080*/  SYNCS.PHASECHK.TRANS64.TRYWAIT P0, [UR4+0x80], R5 ;  /* 0x00008005ff0075a7 */ /* 0x000ee80008001104 */
[----:B------:R-:W-:Y:S01]  /*3090*/  PRMT R6, R0, 0x654, R7 ;  /* 0x0000065400067816 */ /* 0x000fe20000000007 */
[----:B--2---:R-:W-:Y:S01]  /*30a0*/  @!P2 IMAD.MOV.U32 R4, RZ, RZ, 0x10 ;  /* 0x00000010ff04a424 */ /* 0x004fe200078e00ff */
[----:B---3--:R-:W-:Y:S06]  /*30b0*/  @!P0 BRA `(.L_x_51) ;  /* 0x0000005c00648947 */ /* 0x008fec0003800000 */
.L_x_148:
[----:B------:R-:W-:Y:S01]  /*30c0*/  ULEA UR8, UR5, UR6, 0x4 ;  /* 0x0000000605087291 */ /* 0x000fe2000f8e20ff */
[----:B------:R-:W-:Y:S01]  /*30d0*/  SEL R3, R6, R3, !P2 ;  /* 0x0000000306037207 */ /* 0x000fe20005000000 */
[----:B------:R-:W-:Y:S01]  /*30e0*/  UIADD3 UR9, UPT, UPT, UR4, 0x70, URZ ;  /* 0x0000007004097890 */ /* 0x000fe2000fffe0ff */
[----:B--2---:R-:W-:Y:S01]  /*30f0*/  LEA R2, R11, UR6, 0x3 ;  /* 0x000000060b027c11 */ /* 0x004fe2000f8e18ff */
[----:B------:R-:W-:Y:S01]  /*3100*/  UIADD3 UR8, UPT, UPT, UR8, 0x100, URZ ;  /* 0x0000010008087890 */ /* 0x000fe2000fffe0ff */
[----:B------:R-:W-:Y:S01]  /*3110*/  SHF.L.U32 R5, R10, 0x1f, RZ ;  /* 0x0000001f0a057819 */ /* 0x000fe200000006ff */
[----:B------:R2:W-:Y:S01]  /*3120*/  @!P2 SYNCS.ARRIVE.TRANS64.RED RZ, [R3+URZ], R4 ;  /* 0x0000000403ffa9a7 */ /* 0x0005e200080004ff */
[----:B------:R-:W-:Y:S01]  /*3130*/  UIADD3 UR4, UPT, UPT, UR5, 0x1, URZ ;  /* 0x0000000105047890 */ /* 0x000fe2000fffe0ff */
[----:B------:R-:W-:-:S03]  /*3140*/  VIADD R8, R8, 0x1 ;  /* 0x0000000108087836 */ /* 0x000fc60000000000 */
[----:B------:R-:W-:Y:S02]  /*3150*/  UISETP.NE.AND UP0, UPT, UR4, 0x2, UPT ;  /* 0x000000020400788c */ /* 0x000fe4000bf05270 */
[----:B------:R-:W-:Y:S06]  /*3160*/  UGETNEXTWORKID.BROADCAST [UR8], [UR9] ;  /* 0x00000000080073ca */ /* 0x000fec0008000100 */
[----:B------:R-:W-:Y:S01]  /*3170*/  USEL UR7, URZ, 0x1, UP0 ;  /* 0x00000001ff077887 */ /* 0x000fe20008000000 */
[----:B------:R-:W-:Y:S01]  /*3180*/  ISETP.NE.AND P0, PT, R8, 0x2, PT ;  /* 0x000000020800780c */ /* 0x000fe20003f05270 */
[----:B------:R-:W-:Y:S01]  /*3190*/  USEL UR5, UR4, URZ, UP0 ;  /* 0x000000ff04057287 */ /* 0x000fe20008000000 */
[----:B------:R-:W3:Y:S03]  /*31a0*/  SYNCS.PHASECHK.TRANS64.TRYWAIT P1, [R2+URZ+0x70], R5 ;  /* 0x00007005020075a7 */ /* 0x000ee600080211ff */
[----:B------:R-:W-:Y:S01]  /*31b0*/  LOP3.LUT R12, R12, UR7, RZ, 0x3c, !PT ;  /* 0x000000070c0c7c12 */ /* 0x000fe2000f8e3cff */
[----:B--23--:R-:W-:Y:S07]  /*31c0*/  @!P1 BRA `(.L_x_52) ;  /* 0x0000005c00389947 */ /* 0x00cfee0003800000 */
.L_x_149:
[C---:B------:R-:W-:Y:S01]  /*31d0*/  LEA R4, R11.reuse, UR6, 0x4 ;  /* 0x000000060b047c11 */ /* 0x040fe2000f8e20ff */
[----:B--2---:R-:W-:Y:S01]  /*31e0*/  VIADD R2, R2, 0x80 ;  /* 0x0000008002027836 */ /* 0x004fe20000000000 */
[----:B------:R-:W-:Y:S01]  /*31f0*/  SEL R8, R8, RZ, P0 ;  /* 0x000000ff08087207 */ /* 0x000fe20000000000 */
[----:B------:R-:W-:-:S03]  /*3200*/  VIADD R11, R11, 0x1 ;  /* 0x000000010b0b7836 */ /* 0x000fc60000000000 */
[----:B------:R-:W2:Y:S01]  /*3210*/  LDS.128 R4, [R4+0x100] ;  /* 0x0001000004047984 */ /* 0x000ea20000000c00 */
[----:B------:R-:W-:Y:S02]  /*3220*/  PRMT R2, RZ, 0x654, R2 ;  /* 0x00000654ff027816 */ /* 0x000fe40000000002 */
[C---:B------:R-:W-:Y:S01]  /*3230*/  ISETP.NE.AND P1, PT, R11.reuse, 0x2, PT ;  /* 0x000000020b00780c */ /* 0x040fe20003f25270 */
[----:B------:R-:W-:Y:S01]  /*3240*/  @!PT LDS RZ, [RZ] ;  /* 0x00000000fffff984 */ /* 0x000fe20000000800 */
[----:B------:R-:W-:Y:S01]  /*3250*/  @!PT LDS RZ, [RZ] ;  /* 0x00000000fffff984 */ /* 0x000fe20000000800 */
[----:B------:R-:W-:Y:S01]  /*3260*/  @!PT LDS RZ, [RZ] ;  /* 0x00000000fffff984 */ /* 0x000fe20000000800 */
[----:B------:R-:W-:Y:S01]  /*3270*/  @!PT LDS RZ, [RZ] ;  /* 0x00000000fffff984 */ /* 0x000fe20000000800 */
[----:B------:R3:W-:Y:S06]  /*3280*/  MEMBAR.ALL.CTA ;  /* 0x0000000000007992 */ /* 0x0007ec0000008000 */
[----:B---3--:R-:W3:Y:S01]  /*3290*/  FENCE.VIEW.ASYNC.S ;  /* 0x00000000000073c6 */ /* 0x008ee20000000000 */
[----:B------:R-:W-:Y:S01]  /*32a0*/  SEL R11, R11, RZ, P1 ;  /* 0x000000ff0b0b7207 */ /* 0x000fe20000800000 */
[----:B---3--:R3:W-:Y:S01]  /*32b0*/  SYNCS.ARRIVE.TRANS64.RED.A1T0 RZ, [R2+URZ], RZ ;  /* 0x000000ff02ff79a7 */ /* 0x0087e200081004ff */
[----:B--2---:R-:W-:-:S02]  /*32c0*/  LOP3.LUT P3, RZ, R6, 0x1, RZ, 0xc0, !PT ;  /* 0x0000000106ff7812 */ /* 0x004fc4000786c0ff */
[----:B------:R-:W-:-:S04]  /*32d0*/  SEL R5, RZ, 0x1, P1 ;  /* 0x00000001ff057807 */ /* 0x000fc80000800000 */
[----:B------:R-:W-:Y:S02]  /*32e0*/  LOP3.LUT R10, R10, R5, RZ, 0x3c, !PT ;  /* 0x000000050a0a7212 */ /* 0x000fe400078e3cff */
[----:B---3--:R-:W-:-:S04]  /*32f0*/  SEL R2, RZ, 0x1, P0 ;  /* 0x00000001ff027807 */ /* 0x008fc80000000000 */
[----:B------:R-:W-:Y:S01]  /*3300*/  LOP3.LUT R9, R9, R2, RZ, 0x3c, !PT ;  /* 0x0000000209097212 */ /* 0x000fe200078e3cff */
[----:B------:R-:W-:Y:S06]  /*3310*/  @P3 BRA `(.L_x_53) ;  /* 0xfffffffc002c3947 */ /* 0x000fec000383ffff */
[----:B------:R-:W-:Y:S01]  /*3320*/  ULEA UR4, UR5, UR6, 0x3 ;  /* 0x0000000605047291 */ /* 0x000fe2000f8e18ff */
[----:B------:R-:W-:-:S08]  /*3330*/  SHF.L.U32 R3, R12, 0x1f, RZ ;  /* 0x0000001f0c037819 */ /* 0x000fd000000006ff */
[----:B------:R-:W2:Y:S02]  /*3340*/  SYNCS.PHASECHK.TRANS64 P0, [UR4+0x80], R3 ;  /* 0x00008003ff0075a7 */ /* 0x000ea40008001004 */
[----:B--2---:R-:W-:Y:S05]  /*3350*/  @P0 BRA `(.L_x_54) ;  /* 0x0000000000080947 */ /* 0x004fea0003800000 */
[----:B------:R-:W2:Y:S02]  /*3360*/  SYNCS.PHASECHK.TRANS64.TRYWAIT P0, [UR4+0x80], R3 ;  /* 0x00008003ff0075a7 */ /* 0x000ea40008001104 */
[----:B--2---:R-:W-:Y:S05]  /*3370*/  @!P0 BRA `(.L_x_55) ;  /* 0x0000005800e08947 */ /* 0x004fea0003800000 */
.L_x_54:
[----:B------:R-:W-:-:S04]  /*3380*/  UIADD3 UR7, UPT, UPT, UR5, 0x1, URZ ;  /* 0x0000000105077890 */ /* 0x000fc8000fffe0ff */
[----:B------:R-:W-:-:S04]  /*3390*/  UISETP.NE.AND UP0, UPT, UR7, 0x2, UPT ;  /* 0x000000020700788c */ /* 0x000fc8000bf05270 */
[----:B------:R-:W-:Y:S02]  /*33a0*/  USEL UR8, URZ, 0x1, UP0 ;  /* 0x00000001ff087887 */ /* 0x000fe40008000000 */
[----:B------:R-:W-:-:S04]  /*33b0*/  USEL UR7, UR7, URZ, UP0 ;  /* 0x000000ff07077287 */ /* 0x000fc80008000000 */
[----:B------:R-:W-:Y:S01]  /*33c0*/  ULEA UR7, UR7, UR6, 0x3 ;  /* 0x0000000607077291 */ /* 0x000fe2000f8e18ff */
[----:B--2---:R-:W-:-:S04]  /*33d0*/  LOP3.LUT R3, R12, UR8, RZ, 0x3c, !PT ;  /* 0x000000080c037c12 */ /* 0x004fc8000f8e3cff */
[----:B------:R-:W-:-:S04]  /*33e0*/  SHF.L.U32 R0, R3, 0x1f, RZ ;  /* 0x0000001f03007819 */ /* 0x000fc800000006ff */
[----:B------:R-:W2:Y:S02]  /*33f0*/  SYNCS.PHASECHK.TRANS64 P0, [UR7+0x80], R0 ;  /* 0x00008000ff0075a7 */ /* 0x000ea40008001007 */
[----:B-12---:R-:W-:Y:S05]  /*3400*/  @P0 EXIT ;  /* 0x000000000000094d */ /* 0x006fea0003800000 */
[----:B------:R-:W-:Y:S02]  /*3410*/  SHF.L.U32 R3, R3, 0x1f, RZ ;  /* 0x0000001f03037819 */ /* 0x000fe400000006ff */
[----:B------:R-:W-:-:S07]  /*3420*/  MOV R0, UR7 ;  /* 0x0000000700007c02 */ /* 0x000fce0008000f00 */
.L_x_56:
[----:B-1----:R1:W2:Y:S02]  /*3430*/  SYNCS.PHASECHK.TRANS64.TRYWAIT P0, [R0+URZ+0x80], R3 ;  /* 0x00008003000075a7 */ /* 0x0022a400080011ff */
[----:B--2---:R-:W-:Y:S05]  /*3440*/  @!P0 NANOSLEEP.SYNCS 0x989680 ;  /* 0x009896800000895d */ /* 0x004fea0003900000 */
[----:B------:R-:W2:Y:S02]  /*3450*/  @!P0 SYNCS.PHASECHK.TRANS64 P0, [R0+URZ+0x80], R3 ;  /* 0x00008003000085a7 */ /* 0x000ea400080010ff */
[----:B--2---:R-:W-:Y:S05]  /*3460*/  @P0 EXIT ;  /* 0x000000000000094d */ /* 0x004fea0003800000 */
[----:B------:R-:W-:Y:S05]  /*3470*/  BRA `(.L_x_56) ;  /* 0xfffffffc00ec7947 */ /* 0x000fea000383ffff */
.L_x_49:
[----:B------:R-:W-:Y:S05]  /*3480*/  BRA.U UP6, `(.L_x_57) ;  /* 0x0000001506047547 */ /* 0x000fea000b800000 */
[----:B------:R-:W-:Y:S01]  /*3490*/  UMOV UR4, 0x40 ;  /* 0x0000004000047882 */ /* 0x000fe20000000000 */
[----:B------:R-:W-:Y:S01]  /*34a0*/  NOP ;  /* 0x0000000000007918 */ /* 0x000fe20000000000 */
[----:B------:R-:W-:Y:S01]  /*34b0*/  ULEA UR5, UR63, UR4, 0x18 ;  /* 0x000000043f057291 */ /* 0x000fe2000f8ec0ff */
[----:B------:R-:W-:Y:S02]  /*34c0*/  UMOV UR6, 0x400 ;  /* 0x0000040000067882 */ /* 0x000fe40000000000 */
[----:B------:R-:W-:-:S06]  /*34d0*/  ULEA UR6, UR63, UR6, 0x18 ;  /* 0x000000063f067291 */ /* 0x000fcc000f8ec0ff */
[----:B------:R-:W2:Y:S02]  /*34e0*/  LDS.U8 R0, [UR5+0x1c] ;  /* 0x00001c05ff007984 */ /* 0x000ea40008000000 */
[----:B--2---:R-:W-:-:S13]  /*34f0*/  ISETP.NE.AND P0, PT, R0, RZ, PT ;  /* 0x000000ff0000720c */ /* 0x004fda0003f05270 */
[----:B------:R-:W-:Y:S05]  /*3500*/  @P0 BRA `(.L_x_58) ;  /* 0x0000000000580947 */ /* 0x000fea0003800000 */
[----:B------:R-:W-:-:S13]  /*3510*/  ELECT P0, URZ, PT ;  /* 0x0000000000ff782f */ /* 0x000fda0003800000 */
[----:B------:R-:W-:Y:S05]  /*3520*/  @!P0 BRA `(.L_x_59) ;  /* 0x0000000000608947 */ /* 0x000fea0003800000 */
[----:B------:R-:W-:Y:S01]  /*3530*/  UMOV UR4, 0x10 ;  /* 0x0000001000047882 */ /* 0x000fe20000000000 */
[----:B------:R-:W-:Y:S01]  /*3540*/  HFMA2 R0, -RZ, RZ, 0, 5.9604644775390625e-08 ;  /* 0x00000001ff007431 */ /* 0x000fe200000001ff */
[----:B------:R-:W-:-:S03]  /*3550*/  MOV R3, 0xffff ;  /* 0x0000ffff00037802 */ /* 0x000fc60000000f00 */
[----:B------:R-:W-:Y:S04]  /*3560*/  DEPBAR.LE SB2, 0x36 ;  /* 0x0000ad800000791a */ /* 0x000fe80000000000 */
[----:B------:R-:W2:Y:S02]  /*3570*/  UTCATOMSWS.FIND_AND_SET.ALIGN UP0, UR4, UR4 ;  /* 0x00000004000475e3 */ /* 0x000ea40008000800 */
[----:B--2---:R-:W-:Y:S01]  /*3580*/  MOV R4, UR4 ;  /* 0x0000000400047c02 */ /* 0x004fe20008000f00 */
[----:B------:R-:W-:Y:S06]  /*3590*/  BRA.U UP0, `(.L_x_60) ;  /* 0x0000000100187547 */ /* 0x000fec000b800000 */
.L_x_61:
[----:B------:R-:W-:Y:S05]  /*35a0*/  NANOSLEEP 0x64 ;  /* 0x000000640000795d */ /* 0x000fea0003800000 */
[----:B------:R-:W-:-:S05]  /*35b0*/  UMOV UR4, 0x10 ;  /* 0x0000001000047882 */ /* 0x000fca0000000000 */
[----:B------:R-:W-:Y:S04]  /*35c0*/  DEPBAR.LE SB2, 0x36 ;  /* 0x0000ad800000791a */ /* 0x000fe80000000000 */
[----:B------:R-:W2:Y:S02]  /*35d0*/  UTCATOMSWS.FIND_AND_SET.ALIGN UP0, UR4, UR4 ;  /* 0x00000004000475e3 */ /* 0x000ea40008000800 */
[----:B--2---:R-:W-:Y:S01]  /*35e0*/  MOV R4, UR4 ;  /* 0x0000000400047c02 */ /* 0x004fe20008000f00 */
[----:B------:R-:W-:Y:S05]  /*35f0*/  BRA.U !UP0, `(.L_x_61) ;  /* 0xfffffffd08e87547 */ /* 0x000fea000b83ffff */
.L_x_60:
[-C--:B------:R-:W-:Y:S02]  /*3600*/  SHF.L.U32 R3, R3, R4.reuse, RZ ;  /* 0x0000000403037219 */ /* 0x080fe400000006ff */
[----:B------:R-:W-:Y:S01]  /*3610*/  SHF.L.U32 R0, R0, R4, RZ ;  /* 0x0000000400007219 */ /* 0x000fe200000006ff */
[----:B------:R-:W-:Y:S02]  /*3620*/  IMAD.SHL.U32 R4, R4, 0x20, RZ ;  /* 0x0000002004047824 */ /* 0x000fe400078e00ff */
[----:B------:R2:W-:Y:S04]  /*3630*/  ATOMS.OR RZ, [UR5+0x14], R3 ;  /* 0x00001403ffff798c */ /* 0x0005e8000b000005 */
[----:B------:R2:W-:Y:S04]  /*3640*/  ATOMS.OR RZ, [UR5+0x18], R0 ;  /* 0x00001800ffff798c */ /* 0x0005e8000b000005 */
[----:B------:R2:W-:Y:S01]  /*3650*/  STS [UR6+0x120], R4 ;  /* 0x00012004ff007988 */ /* 0x0005e20008000806 */
[----:B------:R-:W-:Y:S05]  /*3660*/  BRA `(.L_x_59) ;  /* 0x0000000000107947 */ /* 0x000fea0003800000 */
.L_x_58:
[----:B------:R-:W-:Y:S02]  /*3670*/  MOV R0, 0xffffffff ;  /* 0xffffffff00007802 */ /* 0x000fe40000000f00 */
[----:B------:R-:W-:-:S03]  /*3680*/  MOV R4, 0x36b0 ;  /* 0x000036b000047802 */ /* 0x000fc60000000f00 */
[----:B------:R2:W-:Y:S04]  /*3690*/  STS [UR6+0x120], R0 ;  /* 0x00012000ff007988 */ /* 0x0005e80008000806 */
[----:B-12--5:R-:W-:Y:S05]  /*36a0*/  CALL.REL.NOINC `($__internal_1_$__cuda_sm10x_tcgen05_guardrail_trap_phase_invalid_during_alloc) ;  /* 0x0000006000307944 */ /* 0x026fea0003c00000 */
.L_x_59:
[----:B------:R-:W-:Y:S05]  /*36b0*/  WARPSYNC.ALL ;  /* 0x0000000000007948 */ /* 0x000fea0003800000 */
[----:B------:R-:W3:Y:S01]  /*36c0*/  S2UR UR4, SR_CgaCtaId ;  /* 0x00000000000479c3 */ /* 0x000ee20000008800 */
[----:B------:R-:W-:Y:S01]  /*36d0*/  UMOV UR71, 0x400 ;  /* 0x0000040000477882 */ /* 0x000fe20000000000 */
[----:B------:R-:W-:-:S06]  /*36e0*/  NOP ;  /* 0x0000000000007918 */ /* 0x000fcc0000000000 */
[----:B------:R-:W-:Y:S06]  /*36f0*/  BAR.ARV 0x6, 0xa0 ;  /* 0x0182800000007b1d */ /* 0x000fec0000002000 */
[----:B------:R-:W4:Y:S01]  /*3700*/  LDCU UR7, c[0x0][0x38c] ;  /* 0x00007180ff0777ac */ /* 0x000f220008000800 */
[----:B------:R-:W-:Y:S01]  /*3710*/  LOP3.LUT R2, R2, 0xffff, RZ, 0xc0, !PT ;  /* 0x0000ffff02027812 */ /* 0x000fe200078ec0ff */
[----:B------:R-:W-:Y:S01]  /*3720*/  HFMA2 R11, -RZ, RZ, 0, 5.9604644775390625e-08 ;  /* 0x00000001ff0b7431 */ /* 0x000fe200000001ff */
[----:B------:R-:W-:Y:S01]  /*3730*/  MOV R10, RZ ;  /* 0x000000ff000a7202 */ /* 0x000fe20000000f00 */
[----:B------:R-:W1:Y:S01]  /*3740*/  LDCU UR8, c[0x0][0x38c] ;  /* 0x00007180ff0877ac */ /* 0x000e620008000800 */
[----:B------:R-:W-:-:S02]  /*3750*/  R2UR UR72, R2 ;  /* 0x00000000024872ca */ /* 0x000fc400000e0000 */
[----:B------:R-:W-:Y:S01]  /*3760*/  CS2R R8, SRZ ;  /* 0x0000000000087805 */ /* 0x000fe2000001ff00 */
[----:B------:R-:W-:Y:S01]  /*3770*/  UMOV UR75, URZ ;  /* 0x000000ff004b7c82 */ /* 0x000fe20008000000 */
[----:B------:R-:W-:Y:S01]  /*3780*/  UMOV UR9, URZ ;  /* 0x000000ff00097c82 */ /* 0x000fe20008000000 */
[----:B---3--:R-:W-:Y:S01]  /*3790*/  ULEA UR71, UR4, UR71, 0x18 ;  /* 0x0000004704477291 */ /* 0x008fe2000f8ec0ff */
[----:B------:R-:W-:Y:S01]  /*37a0*/  UMOV UR76, 0x0 ;  /* 0x00000000004c7882 */ /* 0x000fe20000000000 */
[----:B------:R-:W-:Y:S02]  /*37b0*/  UMOV UR77, 0x4200910 ;  /* 0x04200910004d7882 */ /* 0x000fe40000000000 */
[----:B------:R-:W-:Y:S02]  /*37c0*/  UIADD3 UR6, UPT, UPT, UR71, 0x8800, URZ ;  /* 0x0000880047067890 */ /* 0x000fe4000fffe0ff */
[----:B------:R-:W-:Y:S02]  /*37d0*/  UIADD3 UR5, UPT, UPT, UR71, 0x18800, URZ ;  /* 0x0001880047057890 */ /* 0x000fe4000fffe0ff */
[----:B----4-:R-:W-:Y:S01]  /*37e0*/  UIADD3 UR7, UPT, UPT, UR7, 0x7f, URZ ;  /* 0x0000007f07077890 */ /* 0x010fe2000fffe0ff */
[----:B--2---:R-:W2:Y:S01]  /*37f0*/  LDS R0, [UR71+0x120] ;  /* 0x00012047ff007984 */ /* 0x004ea20008000800 */
[----:B------:R-:W-:-:S02]  /*3800*/  USHF.R.U32.HI UR6, URZ, 0x4, UR6 ;  /* 0x00000004ff067899 */ /* 0x000fc40008011606 */
[----:B------:R-:W-:Y:S02]  /*3810*/  USHF.R.S32.HI UR4, URZ, 0x1f, UR7 ;  /* 0x0000001fff047899 */ /* 0x000fe40008011407 */
[----:B------:R-:W-:Y:S02]  /*3820*/  USHF.R.U32.HI UR5, URZ, 0x4, UR5 ;  /* 0x00000004ff057899 */ /* 0x000fe40008011605 */
[----:B------:R-:W-:Y:S02]  /*3830*/  ULEA.HI UR4, UR4, UR7, URZ, 0x7 ;  /* 0x0000000704047291 */ /* 0x000fe4000f8f38ff */
[----:B------:R-:W-:Y:S02]  /*3840*/  ULOP3.LUT UR6, UR6, 0x3fff, URZ, 0xc0, !UPT ;  /* 0x00003fff06067892 */ /* 0x000fe4000f8ec0ff */
[----:B------:R-:W-:Y:S02]  /*3850*/  USHF.R.S32.HI UR10, URZ, 0x7, UR4 ;  /* 0x00000007ff0a7899 */ /* 0x000fe40008011404 */
[----:B------:R-:W-:-:S02]  /*3860*/  ULOP3.LUT UR5, UR5, 0x3fff, URZ, 0xc0, !UPT ;  /* 0x00003fff05057892 */ /* 0x000fc4000f8ec0ff */
[----:B------:R-:W-:Y:S02]  /*3870*/  UISETP.LT.AND UP0, UPT, UR10, 0x1, UPT ;  /* 0x000000010a00788c */ /* 0x000fe4000bf01270 */
[----:B------:R-:W-:Y:S01]  /*3880*/  IMAD.U32 R12, RZ, RZ, UR10 ;  /* 0x0000000aff0c7e24 */ /* 0x000fe2000f8e00ff */
[----:B------:R-:W-:Y:S02]  /*3890*/  ULOP3.LUT UR73, UR6, 0x10000, URZ, 0xfc, !UPT ;  /* 0x0001000006497892 */ /* 0x000fe4000f8efcff */
[----:B------:R-:W-:Y:S02]  /*38a0*/  USEL UR4, UR10, 0x1, !UP0 ;  /* 0x000000010a047887 */ /* 0x000fe4000c000000 */
[----:B------:R-:W-:Y:S02]  /*38b0*/  ULOP3.LUT UR74, UR5, 0x10000, URZ, 0xfc, !UPT ;  /* 0x00010000054a7892 */ /* 0x000fe4000f8efcff */
[----:B------:R-:W-:Y:S02]  /*38c0*/  UIADD3 UR4, UPT, UPT, -UR4, URZ, URZ ;  /* 0x000000ff04047290 */ /* 0x000fe4000fffe1ff */
[----:B-1----:R-:W-:-:S04]  /*38d0*/  UISETP.GE.AND UP4, UPT, UR8, 0x1, UPT ;  /* 0x000000010800788c */ /* 0x002fc8000bf86270 */
[----:B------:R-:W-:Y:S01]  /*38e0*/  IMAD.U32 R14, RZ, RZ, UR4 ;  /* 0x00000004ff0e7e24 */ /* 0x000fe2000f8e00ff */
[----:B--2---:R-:W-:-:S13]  /*38f0*/  R2UR UR7, R0 ;  /* 0x00000000000772ca */ /* 0x004fda00000e0000 */
[----:B------:R-:W-:-:S07]  /*3900*/  IMAD.U32 R15, RZ, RZ, UR7 ;  /* 0x00000007ff0f7e24 */ /* 0x000fce000f8e00ff */
.L_x_68:
[----:B------:R-:W-:Y:S02]  /*3910*/  LEA R0, R10, UR71, 0x3 ;  /* 0x000000470a007c11 */ /* 0x000fe4000f8e18ff */
[----:B------:R-:W-:Y:S02]  /*3920*/  SHF.L.U32 R5, R9, 0x1f, RZ ;  /* 0x0000001f09057819 */ /* 0x000fe400000006ff */
[----:B------:R-:W-:Y:S01]  /*3930*/  PLOP3.LUT P0, PT, PT, PT, UP4, 0x80, 0x8 ;  /* 0x000000000008781c */ /* 0x000fe20003f0f048 */
[----:B------:R-:W-:Y:S01]  /*3940*/  VIADD R3, R0, 0x80 ;  /* 0x0000008000037836 */ /* 0x000fe20000000000 */
[----:B-1----:R-:W1:Y:S02]  /*3950*/  SYNCS.PHASECHK.TRANS64.TRYWAIT P1, [R0+URZ+0x70], R5 ;  /* 0x00007005000075a7 */ /* 0x002e6400080211ff */
[----:B-1----:R-:W-:Y:S09]  /*3960*/  @!P1 BRA `(.L_x_62) ;  /* 0x00000054007c9947 */ /* 0x002ff20003800000 */
.L_x_151:
[----:B------:R-:W-:Y:S01]  /*3970*/  LEA R4, R10, UR71, 0x4 ;  /* 0x000000470a047c11 */ /* 0x000fe2000f8e20ff */
[----:B------:R-:W-:Y:S01]  /*3980*/  @UP4 ULEA UR4, UR9, UR71, 0x3 ;  /* 0x0000004709044291 */ /* 0x000fe2000f8e18ff */
[----:B------:R-:W-:Y:S01]  /*3990*/  PLOP3.LUT P2, PT, PT, PT, PT, 0x80, 0x8 ;  /* 0x000000000008781c */ /* 0x000fe20003f4f070 */
[----:B------:R-:W-:Y:S01]  /*39a0*/  ULEA UR5, UR75, UR71, 0x3 ;  /* 0x000000474b057291 */ /* 0x000fe2000f8e18ff */
[----:B------:R-:W-:Y:S02]  /*39b0*/  PRMT R3, RZ, 0x654, R3 ;  /* 0x00000654ff037816 */ /* 0x000fe40000000003 */
[----:B-1----:R-:W1:Y:S01]  /*39c0*/  LDS.128 R4, [R4+0x100] ;  /* 0x0001000004047984 */ /* 0x002e620000000c00 */
[----:B------:R-:W-:Y:S02]  /*39d0*/  @P0 SHF.L.U32 R2, R8, 0x1f, RZ ;  /* 0x0000001f08020819 */ /* 0x000fe400000006ff */
[----:B------:R-:W-:Y:S01]  /*39e0*/  SHF.L.U32 R0, R11, 0x1f, RZ ;  /* 0x0000001f0b007819 */ /* 0x000fe200000006ff */
[----:B------:R-:W-:Y:S01]  /*39f0*/  @!PT LDS RZ, [RZ] ;  /* 0x00000000fffff984 */ /* 0x000fe20000000800 */
[----:B------:R-:W-:Y:S01]  /*3a00*/  @!PT LDS RZ, [RZ] ;  /* 0x00000000fffff984 */ /* 0x000fe20000000800 */
[----:B------:R-:W-:Y:S01]  /*3a10*/  @!PT LDS RZ, [RZ] ;  /* 0x00000000fffff984 */ /* 0x000fe20000000800 */
[----:B------:R-:W-:Y:S01]  /*3a20*/  @!PT LDS RZ, [RZ] ;  /* 0x00000000fffff984 */ /* 0x000fe20000000800 */
[----:B------:R2:W-:Y:S06]  /*3a30*/  MEMBAR.ALL.CTA ;  /* 0x0000000000007992 */ /* 0x0005ec0000008000 */
[----:B--2---:R-:W2:Y:S01]  /*3a40*/  FENCE.VIEW.ASYNC.S ;  /* 0x00000000000073c6 */ /* 0x004ea20000000000 */
[----:B------:R-:W-:Y:S01]  /*3a50*/  R2UR UR6, R15 ;  /* 0x000000000f0672ca */ /* 0x000fe200000e0000 */
[----:B------:R-:W-:Y:S01]  /*3a60*/  IMAD.U32 R13, RZ, RZ, UR5 ;  /* 0x00000005ff0d7e24 */ /* 0x000fe2000f8e00ff */
[----:B--2---:R2:W-:Y:S01]  /*3a70*/  SYNCS.ARRIVE.TRANS64.RED.A1T0 RZ, [R3+URZ], RZ ;  /* 0x000000ff03ff79a7 */ /* 0x0045e200081004ff */
[----:B------:R2:W3:Y:S01]  /*3a80*/  @P0 SYNCS.PHASECHK.TRANS64.TRYWAIT P2, [UR4], R2 ;  /* 0x00000002ff0005a7 */ /* 0x0004e20008041104 */
[----:B------:R-:W-:Y:S01]  /*3a90*/  ULEA.HI UR4, UR75, UR75, URZ, 0x1 ;  /* 0x0000004b4b047291 */ /* 0x000fe2000f8f08ff */
[----:B-1----:R-:W-:-:S03]  /*3aa0*/  LOP3.LUT P1, RZ, R6, 0x1, RZ, 0xc0, !PT ;  /* 0x0000000106ff7812 */ /* 0x002fc6000782c0ff */
[----:B------:R-:W-:-:S04]  /*3ab0*/  ULOP3.LUT UR8, UR4, 0xffe, URZ, 0xc0, !UPT ;  /* 0x00000ffe04087892 */ /* 0x000fc8000f8ec0ff */
[----:B------:R-:W-:Y:S01]  /*3ac0*/  UIADD3 UR8, UPT, UPT, -UR8, UR75, URZ ;  /* 0x0000004b08087290 */ /* 0x000fe2000fffe1ff */
[----:B------:R-:W1:Y:S01]  /*3ad0*/  SYNCS.PHASECHK.TRANS64.TRYWAIT P0, [UR5+0xb0], R0 ;  /* 0x0000b000ff0075a7 */ /* 0x000e620008001105 */
[----:B------:R-:W-:-:S04]  /*3ae0*/  USHF.L.U32 UR5, UR4, 0x6, URZ ;  /* 0x0000000604057899 */ /* 0x000fc800080006ff */
[----:B------:R-:W-:-:S04]  /*3af0*/  ULOP3.LUT UR4, UR5, 0xffffff80, URZ, 0xc0, !UPT ;  /* 0xffffff8005047892 */ /* 0x000fc8000f8ec0ff */
[----:B------:R-:W-:-:S04]  /*3b00*/  UIADD3 UR4, UPT, UPT, UR6, UR4, URZ ;  /* 0x0000000406047290 */ /* 0x000fc8000fffe0ff */
[----:B------:R-:W-:Y:S01]  /*3b10*/  ULEA UR8, UR8, UR4, 0x14 ;  /* 0x0000000408087291 */ /* 0x000fe2000f8ea0ff */
[----:B-123--:R-:W-:Y:S11]  /*3b20*/  @!P0 BRA `(.L_x_63) ;  /* 0x0000005400208947 */ /* 0x00eff60003800000 */
.L_x_153:
[----:B------:R-:W-:Y:S01]  /*3b30*/  IADD3 R10, PT, PT, R10, 0x1, RZ ;  /* 0x000000010a0a7810 */ /* 0x000fe20007ffe0ff */
[----:B------:R-:W-:Y:S06]  /*3b40*/  BRA.U !UP4, `(.L_x_64) ;  /* 0x000000050cec7547 */ /* 0x000fec000b800000 */
[----:B------:R-:W-:Y:S01]  /*3b50*/  R2UR UR69, R14 ;  /* 0x000000000e4572ca */ /* 0x000fe200000e0000 */
[----:B------:R-:W-:Y:S01]  /*3b60*/  UPLOP3.LUT UP2, UPT, UPT, UPT, UPT, 0x40, 0x4 ;  /* 0x000000000004789c */ /* 0x000fe20003f4e870 */
[----:B------:R-:W-:Y:S01]  /*3b70*/  R2UR UR68, R12 ;  /* 0x000000000c4472ca */ /* 0x000fe200000e0000 */
[----:B------:R-:W-:-:S14]  /*3b80*/  UMOV UR7, UR9 ;  /* 0x0000000900077c82 */ /* 0x000fdc0008000000 */
.L_x_67:
[----:B------:R-:W-:Y:S02]  /*3b90*/  UIADD3 UR69, UPT, UPT, UR69, 0x1, URZ ;  /* 0x0000000145457890 */ /* 0x000fe4000fffe0ff */
[----:B--2---:R-:W-:Y:S02]  /*3ba0*/  ULEA UR5, UR7, UR71, 0x3 ;  /* 0x0000004707057291 */ /* 0x004fe4000f8e18ff */
[----:B------:R-:W-:Y:S01]  /*3bb0*/  UISETP.NE.AND UP3, UPT, UR69, URZ, UPT ;  /* 0x000000ff4500728c */ /* 0x000fe2000bf65270 */
[----:B------:R-:W-:Y:S10]  /*3bc0*/  @P2 BRA `(.L_x_65) ;  /* 0x00000000000c2947 */ /* 0x000ff40003800000 */
[----:B-1----:R-:W-:Y:S04]  /*3bd0*/  SHF.L.U32 R3, R8, 0x1f, RZ ;  /* 0x0000001f08037819 */ /* 0x002fe800000006ff */
[----:B------:R-:W1:Y:S02]  /*3be0*/  SYNCS.PHASECHK.TRANS64.TRYWAIT P0, [UR5], R3 ;  /* 0x00000003ff0075a7 */ /* 0x000e640008001105 */
[----:B-1----:R-:W-:Y:S05]  /*3bf0*/  @!P0 BRA `(.L_x_66) ;  /* 0x0000005400088947 */ /* 0x002fea0003800000 */
.L_x_65:
[----:B------:R-:W-:Y:S01]  /*3c00*/  UISETP.NE.AND UP0, UPT, UR68, 0x1, UPT ;  /* 0x000000014400788c */ /* 0x000fe2000bf05270 */
[----:B------:R-:W-:Y:S01]  /*3c10*/  PLOP3.LUT P2, PT, PT, PT, PT, 0x80, 0x8 ;  /* 0x000000000008781c */ /* 0x000fe20003f4f070 */
[----:B------:R-:W-:Y:S01]  /*3c20*/  UIADD3 UR9, UPT, UPT, UR7, 0x1, URZ ;  /* 0x0000000107097890 */ /* 0x000fe2000fffe0ff */
[----:B-1----:R-:W-:Y:S01]  /*3c30*/  MOV.SPILL R3, UR77 ;  /* 0x0000004d00037c02 */ /* 0x002fe20009000f00 */
[----:B------:R-:W-:Y:S01]  /*3c40*/  UIADD3 UR70, UPT, UPT, UR5, 0x10, URZ ;  /* 0x0000001005467890 */ /* 0x000fe2000fffe0ff */
[----:B------:R-:W-:Y:S01]  /*3c50*/  MOV.SPILL R2, UR76 ;  /* 0x0000004c00027c02 */ /* 0x000fe20009000f00 */
[----:B------:R-:W-:Y:S01]  /*3c60*/  UISETP.NE.AND UP1, UPT, UR9, 0x2, UPT ;  /* 0x000000020900788c */ /* 0x000fe2000bf25270 */
[----:B------:R-:W-:Y:S01]  /*3c70*/  PLOP3.LUT P0, PT, PT, PT, UP0, 0x80, 0x8 ;  /* 0x000000000008781c */ /* 0x000fe20003f0f008 */
[----:B------:R-:W-:Y:S02]  /*3c80*/  ULEA UR6, UR7, UR74, 0xc ;  /* 0x0000004a07067291 */ /* 0x000fe4000f8e60ff */
[----:B------:R-:W-:Y:S02]  /*3c90*/  USEL UR5, URZ, 0x1, UP1 ;  /* 0x00000001ff057887 */ /* 0x000fe40008800000 */
[----:B------:R-:W-:Y:S02]  /*3ca0*/  USEL UR9, UR9, URZ, UP1 ;  /* 0x000000ff09097287 */ /* 0x000fe40008800000 */
[----:B------:R-:W-:Y:S02]  /*3cb0*/  ULEA UR4, UR7, UR73, 0xb ;  /* 0x0000004907047291 */ /* 0x000fe4000f8e58ff */
[----:B------:R-:W-:Y:S01]  /*3cc0*/  @UP0 ULEA UR7, UR9, UR71, 0x3 ;  /* 0x0000004709070291 */ /* 0x000fe2000f8e18ff */
[----:B------:R-:W-:Y:S01]  /*3cd0*/  LOP3.LUT R8, R8, UR5, RZ, 0x3c, !PT ;  /* 0x0000000508087c12 */ /* 0x000fe2000f8e3cff */
[----:B------:R-:W-:Y:S02]  /*3ce0*/  UIADD3 UR22, UPT, UPT, UR6, 0x2, URZ ;  /* 0x0000000206167890 */ /* 0x000fe4000fffe0ff */
[----:B------:R-:W-:Y:S01]  /*3cf0*/  UIADD3 UR18, UPT, UPT, UR4, 0x2, URZ ;  /* 0x0000000204127890 */ /* 0x000fe2000fffe0ff */
[----:B------:R-:W-:Y:S01]  /*3d00*/  @P0 SHF.L.U32 R0, R8, 0x1f, RZ ;  /* 0x0000001f08000819 */ /* 0x000fe200000006ff */
[----:B------:R-:W-:Y:S02]  /*3d10*/  UIADD3 UR14, UPT, UPT, UR6, 0x4, URZ ;  /* 0x00000004060e7890 */ /* 0x000fe4000fffe0ff */
[----:B------:R-:W-:Y:S01]  /*3d20*/  UIADD3 UR12, UPT, UPT, UR4, 0x4, URZ ;  /* 0x00000004040c7890 */ /* 0x000fe2000fffe0ff */
[----:B------:R2:W3:Y:S01]  /*3d30*/  @P0 SYNCS.PHASECHK.TRANS64.TRYWAIT P2, [UR7], R0 ;  /* 0x00000000ff0005a7 */ /* 0x0004e20008041107 */
[----:B------:R-:W-:Y:S02]  /*3d40*/  UIADD3 UR66, UPT, UPT, UR6, 0x6, URZ ;  /* 0x0000000606427890 */ /* 0x000fe4000fffe0ff */
        /* <DEDUP_REMOVED lines=24> */
[----:B------:R-:W-:Y:S01]  /*3ed0*/  UIADD3 UR68, UPT, UPT, UR68, -0x1, URZ ;  /* 0xffffffff44447890 */ /* 0x000fe2000fffe0ff */
[----:B------:R-:W-:Y:S01]  /*3ee0*/  UMOV UR7, 0x40004040 ;  /* 0x4000404000077882 */ /* 0x000fe20000000000 */
[----:B------:R-:W-:Y:S01]  /*3ef0*/  UMOV UR76, 0x0 ;  /* 0x00000000004c7882 */ /* 0x000fe20000000000 */
[----:B------:R-:W-:Y:S01]  /*3f00*/  UMOV UR77, 0x4200910 ;  /* 0x04200910004d7882 */ /* 0x000fe20000000000 */
[----:B------:R-:W-:Y:S01]  /*3f10*/  UMOV UR5, 0x40004040 ;  /* 0x4000404000057882 */ /* 0x000fe20000000000 */
[----:B------:R-:W-:Y:S01]  /*3f20*/  UMOV UR23, 0x40004040 ;  /* 0x4000404000177882 */ /* 0x000fe20000000000 */
[----:B------:R1:W-:Y:S01]  /*3f30*/  UTCHMMA gdesc[UR4], gdesc[UR6], tmem[UR8], tmem[UR76], idesc[UR77], UP2 ;  /* 0x00ff4c06040075ea */ /* 0x0003e20009000008 */
[----:B------:R-:W-:Y:S01]  /*3f40*/  UPLOP3.LUT UP2, UPT, UPT, UPT, UPT, 0x80, 0x8 ;  /* 0x000000000008789c */ /* 0x000fe20003f4f070 */
[----:B------:R-:W-:Y:S01]  /*3f50*/  UMOV UR19, 0x40004040 ;  /* 0x4000404000137882 */ /* 0x000fe20000000000 */
[----:B------:R-:W-:Y:S01]  /*3f60*/  UMOV UR15, 0x40004040 ;  /* 0x40004040000f7882 */ /* 0x000fe20000000000 */
[----:B------:R4:W-:Y:S01]  /*3f70*/  UTCHMMA gdesc[UR18], gdesc[UR22], tmem[UR8], tmem[UR76], idesc[UR77], UPT ;  /* 0x00ff4c16120075ea */ /* 0x0009e2000b800008 */
[----:B------:R-:W-:Y:S01]  /*3f80*/  UMOV UR13, 0x40004040 ;  /* 0x40004040000d7882 */ /* 0x000fe20000000000 */
        /* <DEDUP_REMOVED lines=18> */
[----:B-1----:R-:W-:Y:S01]  /*40b0*/  UIADD3 UR4, UPT, UPT, UR4, 0x606, URZ ;  /* 0x0000060604047890 */ /* 0x002fe2000fffe0ff */
[----:B------:R-:W-:Y:S01]  /*40c0*/  UMOV UR6, 0x0 ;  /* 0x0000000000067882 */ /* 0x000fe20000000000 */
[----:B------:R-:W-:Y:S01]  /*40d0*/  UMOV UR7, 0x4200910 ;  /* 0x0420091000077882 */ /* 0x000fe20000000000 */
[----:B------:R-:W-:Y:S01]  /*40e0*/  UMOV UR31, 0x40004040 ;  /* 0x40004040001f7882 */ /* 0x000fe20000000000 */
[----:B----4-:R-:W-:Y:S01]  /*40f0*/  UMOV UR22, 0x0 ;  /* 0x0000000000167882 */ /* 0x010fe20000000000 */
[----:B------:R-:W-:Y:S01]  /*4100*/  UMOV UR23, 0x4200910 ;  /* 0x0420091000177882 */ /* 0x000fe20000000000 */
[----:B------:R-:W-:Y:S01]  /*4110*/  R2UR.FILL UR77, R3 ;  /* 0x00000000034d72ca */ /* 0x000fe200004e0000 */
[----:B------:R1:W-:Y:S01]  /*4120*/  UTCHMMA gdesc[UR12], gdesc[UR14], tmem[UR8], tmem[UR22], idesc[UR23], UPT ;  /* 0x00ff160e0c0075ea */ /* 0x0003e2000b800008 */
[----:B------:R-:W-:Y:S01]  /*4130*/  R2UR.FILL UR76, R2 ;  /* 0x00000000024c72ca */ /* 0x000fe200004e0000 */
[----:B------:R-:W-:Y:S01]  /*4140*/  UTCHMMA gdesc[UR64], gdesc[UR66], tmem[UR8], tmem[UR22], idesc[UR23], UPT ;  /* 0x00ff1642400075ea */ /* 0x000fe2000b800008 */
[----:B------:R-:W-:Y:S01]  /*4150*/  UTCHMMA gdesc[UR60], gdesc[UR62], tmem[UR8], tmem[UR22], idesc[UR23], UPT ;  /* 0x00ff163e3c0075ea */ /* 0x000fe2000b800008 */
[----:B------:R-:W-:Y:S01]  /*4160*/  UMOV UR18, 0x0 ;  /* 0x0000000000127882 */ /* 0x000fe20000000000 */
[----:B------:R-:W-:Y:S01]  /*4170*/  UMOV UR19, 0x4200910 ;  /* 0x0420091000137882 */ /* 0x000fe20000000000 */
[----:B------:R-:W-:Y:S01]  /*4180*/  UMOV UR29, 0x40004040 ;  /* 0x40004040001d7882 */ /* 0x000fe20000000000 */
[----:B------:R-:W-:Y:S01]  /*4190*/  UTCHMMA gdesc[UR56], gdesc[UR58], tmem[UR8], tmem[UR18], idesc[UR19], UPT ;  /* 0x00ff123a380075ea */ /* 0x000fe2000b800008 */
[----:B------:R-:W-:Y:S01]  /*41a0*/  UTCHMMA gdesc[UR52], gdesc[UR54], tmem[UR8], tmem[UR18], idesc[UR19], UPT ;  /* 0x00ff1236340075ea */ /* 0x000fe2000b800008 */
[----:B------:R-:W-:Y:S01]  /*41b0*/  UTCHMMA gdesc[UR48], gdesc[UR50], tmem[UR8], tmem[UR18], idesc[UR19], UPT ;  /* 0x00ff1232300075ea */ /* 0x000fe2000b800008 */
[----:B------:R-:W-:Y:S01]  /*41c0*/  UTCHMMA gdesc[UR44], gdesc[UR46], tmem[UR8], tmem[UR6], idesc[UR7], UPT ;  /* 0x00ff062e2c0075ea */ /* 0x000fe2000b800008 */
[----:B------:R-:W-:Y:S01]  /*41d0*/  UMOV UR27, 0x40004040 ;  /* 0x40004040001b7882 */ /* 0x000fe20000000000 */
[----:B------:R-:W-:Y:S01]  /*41e0*/  UMOV UR25, 0x40004040 ;  /* 0x4000404000197882 */ /* 0x000fe20000000000 */
[----:B------:R-:W-:Y:S01]  /*41f0*/  UMOV UR21, 0x40004040 ;  /* 0x4000404000157882 */ /* 0x000fe20000000000 */
[----:B------:R-:W-:Y:S01]  /*4200*/  UMOV UR17, 0x40004040 ;  /* 0x4000404000117882 */ /* 0x000fe20000000000 */
[----:B------:R-:W-:Y:S01]  /*4210*/  UMOV UR11, 0x40004040 ;  /* 0x40004040000b7882 */ /* 0x000fe20000000000 */
[----:B-1----:R-:W-:Y:S01]  /*4220*/  UMOV UR12, 0x0 ;  /* 0x00000000000c7882 */ /* 0x002fe20000000000 */
[----:B------:R-:W-:Y:S01]  /*4230*/  UMOV UR13, 0x4200910 ;  /* 0x04200910000d7882 */ /* 0x000fe20000000000 */
[----:B------:R-:W-:Y:S01]  /*4240*/  UMOV UR14, 0x0 ;  /* 0x00000000000e7882 */ /* 0x000fe20000000000 */
[----:B------:R-:W-:Y:S01]  /*4250*/  UTCHMMA gdesc[UR40], gdesc[UR42], tmem[UR8], tmem[UR12], idesc[UR13], UPT ;  /* 0x00ff0c2a280075ea */ /* 0x000fe2000b800008 */
[----:B------:R-:W-:Y:S01]  /*4260*/  UTCHMMA gdesc[UR36], gdesc[UR38], tmem[UR8], tmem[UR6], idesc[UR7], UPT ;  /* 0x00ff0626240075ea */ /* 0x000fe2000b800008 */
[----:B------:R-:W-:Y:S01]  /*4270*/  UMOV UR15, 0x4200910 ;  /* 0x04200910000f7882 */ /* 0x000fe20000000000 */
[----:B------:R-:W-:Y:S01]  /*4280*/  UTCHMMA gdesc[UR32], gdesc[UR34], tmem[UR8], tmem[UR18], idesc[UR19], UPT ;  /* 0x00ff1222200075ea */ /* 0x000fe2000b800008 */
[----:B------:R-:W-:Y:S01]  /*4290*/  UTCHMMA gdesc[UR28], gdesc[UR30], tmem[UR8], tmem[UR14], idesc[UR15], UPT ;  /* 0x00ff0e1e1c0075ea */ /* 0x000fe2000b800008 */
[----:B------:R-:W-:Y:S01]  /*42a0*/  UTCHMMA gdesc[UR24], gdesc[UR26], tmem[UR8], tmem[UR12], idesc[UR13], UPT ;  /* 0x00ff0c1a180075ea */ /* 0x000fe2000b800008 */
[----:B------:R1:W-:Y:S01]  /*42b0*/  UTCHMMA gdesc[UR16], gdesc[UR20], tmem[UR8], tmem[UR6], idesc[UR7], UPT ;  /* 0x00ff0614100075ea */ /* 0x0003e2000b800008 */
[----:B------:R2:W-:Y:S01]  /*42c0*/  UTCHMMA gdesc[UR4], gdesc[UR10], tmem[UR8], tmem[UR76], idesc[UR77], UPT ;  /* 0x00ff4c0a040075ea */ /* 0x0005e2000b800008 */
[----:B------:R2:W-:Y:S01]  /*42d0*/  UTCBAR.MULTICAST [UR70], URZ, UR72 ;  /* 0x000000ff460073e9 */ /* 0x0005e20008000848 */
[----:B-1----:R-:W-:Y:S01]  /*42e0*/  UMOV UR7, UR9 ;  /* 0x0000000900077c82 */ /* 0x002fe20008000000 */
[----:B---3--:R-:W-:Y:S05]  /*42f0*/  BRA.U UP3, `(.L_x_67) ;  /* 0xfffffff903247547 */ /* 0x008fea000b83ffff */
.L_x_64:
[----:B--2---:R-:W-:Y:S02]  /*4300*/  R2UR UR4, R13 ;  /* 0x000000000d0472ca */ /* 0x004fe400000e0000 */
[----:B------:R-:W-:-:S04]  /*4310*/  ISETP.NE.AND P0, PT, R10, 0x2, PT ;  /* 0x000000020a00780c */ /* 0x000fc80003f05270 */
[----:B-1----:R-:W-:Y:S02]  /*4320*/  SEL R0, RZ, 0x1, P0 ;  /* 0x00000001ff007807 */ /* 0x002fe40000000000 */
[----:B------:R-:W-:Y:S02]  /*4330*/  SEL R10, R10, RZ, P0 ;  /* 0x000000ff0a0a7207 */ /* 0x000fe40000000000 */
[----:B------:R-:W-:-:S03]  /*4340*/  LOP3.LUT R9, R9, R0, RZ, 0x3c, !PT ;  /* 0x0000000009097212 */ /* 0x000fc600078e3cff */
[----:B------:R-:W-:Y:S02]  /*4350*/  UIADD3 UR5, UPT, UPT, UR4, 0x90, URZ ;  /* 0x0000009004057890 */ /* 0x000fe4000fffe0ff */
[----:B------:R-:W-:-:S04]  /*4360*/  UIADD3 UR4, UPT, UPT, UR75, 0x1, URZ ;  /* 0x000000014b047890 */ /* 0x000fc8000fffe0ff */
[----:B------:R-:W-:-:S03]  /*4370*/  UISETP.NE.AND UP0, UPT, UR4, 0x4, UPT ;  /* 0x000000040400788c */ /* 0x000fc6000bf05270 */
[----:B------:R1:W-:Y:S01]  /*4380*/  UTCBAR [UR5], URZ ;  /* 0x000000ff050073e9 */ /* 0x0003e200080000ff */
[----:B------:R-:W-:Y:S02]  /*4390*/  USEL UR6, URZ, 0x1, UP0 ;  /* 0x00000001ff067887 */ /* 0x000fe40008000000 */
[----:B------:R-:W-:-:S04]  /*43a0*/  USEL UR75, UR4, URZ, UP0 ;  /* 0x000000ff044b7287 */ /* 0x000fc80008000000 */
[----:B------:R-:W-:Y:S01]  /*43b0*/  LOP3.LUT R11, R11, UR6, RZ, 0x3c, !PT ;  /* 0x000000060b0b7c12 */ /* 0x000fe2000f8e3cff */
[----:B------:R-:W-:Y:S07]  /*43c0*/  @P1 BRA `(.L_x_68) ;  /* 0xfffffff400501947 */ /* 0x000fee000383ffff */
[----:B------:R-:W2:Y:S01]  /*43d0*/  S2UR UR8, SR_CgaCtaId ;  /* 0x00000000000879c3 */ /* 0x000ea20000008800 */
[----:B------:R-:W-:Y:S01]  /*43e0*/  ELECT P0, URZ, PT ;  /* 0x0000000000ff782f */ /* 0x000fe20003800000 */
[----:B------:R-:W-:Y:S01]  /*43f0*/  IMAD.MOV.U32 R0, RZ, RZ, 0x1 ;  /* 0x00000001ff007424 */ /* 0x000fe200078e00ff */
[----:B------:R-:W-:Y:S01]  /*4400*/  UIADD3 UR71, UPT, UPT, UR71, 0xb0, URZ ;  /* 0x000000b047477890 */ /* 0x000fe2000fffe0ff */
[----:B------:R-:W-:Y:S01]  /*4410*/  SHF.L.U32 R3, R11, 0x1f, RZ ;  /* 0x0000001f0b037819 */ /* 0x000fe200000006ff */
[----:B------:R-:W-:-:S03]  /*4420*/  UMOV UR4, 0x40 ;  /* 0x0000004000047882 */ /* 0x000fc60000000000 */
[----:B------:R-:W-:Y:S01]  /*4430*/  UVIRTCOUNT.DEALLOC.SMPOOL 0x80 ;  /* 0x000000800000784c */ /* 0x000fe20000000000 */
[----:B--2---:R-:W-:Y:S02]  /*4440*/  ULEA UR8, UR8, UR4, 0x18 ;  /* 0x0000000408087291 */ /* 0x004fe4000f8ec0ff */
[----:B------:R-:W-:-:S07]  /*4450*/  ULEA UR4, UR75, UR71, 0x3 ;  /* 0x000000474b047291 */ /* 0x000fce000f8e18ff */
[----:B------:R2:W-:Y:S02]  /*4460*/  @P0 STS.U8 [UR8+0x1c], R0 ;  /* 0x00001c00ff000988 */ /* 0x0005e40008000008 */
[----:B------:R-:W3:Y:S02]  /*4470*/  SYNCS.PHASECHK.TRANS64.TRYWAIT P0, [UR4], R3 ;  /* 0x00000003ff0075a7 */ /* 0x000ee40008001104 */
[----:B--23--:R-:W-:Y:S05]  /*4480*/  @!P0 BRA `(.L_x_69) ;  /* 0x0000004800fc8947 */ /* 0x00cfea0003800000 */
.L_x_156:
[----:B------:R-:W-:-:S04]  /*4490*/  UIADD3 UR4, UPT, UPT, UR75, 0x1, URZ ;  /* 0x000000014b047890 */ /* 0x000fc8000fffe0ff */
[----:B------:R-:W-:-:S04]  /*44a0*/  UISETP.NE.AND UP0, UPT, UR4, 0x4, UPT ;  /* 0x000000040400788c */ /* 0x000fc8000bf05270 */
[----:B------:R-:W-:Y:S02]  /*44b0*/  USEL UR6, URZ, 0x1, UP0 ;  /* 0x00000001ff067887 */ /* 0x000fe40008000000 */
[----:B------:R-:W-:-:S04]  /*44c0*/  USEL UR4, UR4, URZ, UP0 ;  /* 0x000000ff04047287 */ /* 0x000fc80008000000 */
[----:B-1----:R-:W-:Y:S01]  /*44d0*/  ULEA UR5, UR4, UR71, 0x3 ;  /* 0x0000004704057291 */ /* 0x002fe2000f8e18ff */
[----:B------:R-:W-:-:S04]  /*44e0*/  LOP3.LUT R2, R11, UR6, RZ, 0x3c, !PT ;  /* 0x000000060b027c12 */ /* 0x000fc8000f8e3cff */
[----:B--2---:R-:W-:-:S04]  /*44f0*/  SHF.L.U32 R3, R2, 0x1f, RZ ;  /* 0x0000001f02037819 */ /* 0x004fc800000006ff */
[----:B------:R-:W1:Y:S02]  /*4500*/  SYNCS.PHASECHK.TRANS64.TRYWAIT P0, [UR5], R3 ;  /* 0x00000003ff0075a7 */ /* 0x000e640008001105 */
[----:B-1----:R-:W-:Y:S05]  /*4510*/  @!P0 BRA `(.L_x_70) ;  /* 0x0000004800f08947 */ /* 0x002fea0003800000 */
.L_x_158:
[----:B------:R-:W-:-:S04]  /*4520*/  UIADD3 UR4, UPT, UPT, UR4, 0x1, URZ ;  /* 0x0000000104047890 */ /* 0x000fc8000fffe0ff */
[----:B------:R-:W-:-:S04]  /*4530*/  UISETP.NE.AND UP0, UPT, UR4, 0x4, UPT ;  /* 0x000000040400788c */ /* 0x000fc8000bf05270 */
[----:B------:R-:W-:Y:S02]  /*4540*/  USEL UR6, URZ, 0x1, UP0 ;  /* 0x00000001ff067887 */ /* 0x000fe40008000000 */
[----:B------:R-:W-:-:S04]  /*4550*/  USEL UR4, UR4, URZ, UP0 ;  /* 0x000000ff04047287 */ /* 0x000fc80008000000 */
[----:B------:R-:W-:Y:S01]  /*4560*/  ULEA UR5, UR4, UR71, 0x3 ;  /* 0x0000004704057291 */ /* 0x000fe2000f8e18ff */
[----:B------:R-:W-:-:S04]  /*4570*/  LOP3.LUT R2, R2, UR6, RZ, 0x3c, !PT ;  /* 0x0000000602027c12 */ /* 0x000fc8000f8e3cff */
[----:B-1----:R-:W-:-:S04]  /*4580*/  SHF.L.U32 R3, R2, 0x1f, RZ ;  /* 0x0000001f02037819 */ /* 0x002fc800000006ff */
[----:B------:R-:W1:Y:S02]  /*4590*/  SYNCS.PHASECHK.TRANS64.TRYWAIT P0, [UR5], R3 ;  /* 0x00000003ff0075a7 */ /* 0x000e640008001105 */
[----:B-1----:R-:W-:Y:S05]  /*45a0*/  @!P0 BRA `(.L_x_71) ;  /* 0x0000004800e48947 */ /* 0x002fea0003800000 */
.L_x_160:
[----:B------:R-:W-:-:S04]  /*45b0*/  UIADD3 UR4, UPT, UPT, UR4, 0x1, URZ ;  /* 0x0000000104047890 */ /* 0x000fc8000fffe0ff */
[----:B------:R-:W-:-:S04]  /*45c0*/  UISETP.NE.AND UP0, UPT, UR4, 0x4, UPT ;  /* 0x000000040400788c */ /* 0x000fc8000bf05270 */
[----:B------:R-:W-:Y:S02]  /*45d0*/  USEL UR5, URZ, 0x1, UP0 ;  /* 0x00000001ff057887 */ /* 0x000fe40008000000 */
[----:B------:R-:W-:-:S04]  /*45e0*/  USEL UR4, UR4, URZ, UP0 ;  /* 0x000000ff04047287 */ /* 0x000fc80008000000 */
[----:B------:R-:W-:Y:S01]  /*45f0*/  ULEA UR4, UR4, UR71, 0x3 ;  /* 0x0000004704047291 */ /* 0x000fe2000f8e18ff */
[----:B-1----:R-:W-:-:S04]  /*4600*/  LOP3.LUT R3, R2, UR5, RZ, 0x3c, !PT ;  /* 0x0000000502037c12 */ /* 0x002fc8000f8e3cff */
[----:B------:R-:W-:-:S04]  /*4610*/  SHF.L.U32 R3, R3, 0x1f, RZ ;  /* 0x0000001f03037819 */ /* 0x000fc800000006ff */
[----:B------:R-:W1:Y:S02]  /*4620*/  SYNCS.PHASECHK.TRANS64.TRYWAIT P0, [UR4], R3 ;  /* 0x00000003ff0075a7 */ /* 0x000e640008001104 */
[----:B-1----:R-:W-:Y:S05]  /*4630*/  @!P0 BRA `(.L_x_72) ;  /* 0x0000004800d88947 */ /* 0x002fea0003800000 */
.L_x_162:
[----:B------:R-:W-:Y:S01]  /*4640*/  NOP ;  /* 0x0000000000007918 */ /* 0x000fe20000000000 */
[----:B-1----:R-:W1:Y:S01]  /*4650*/  LDS R0, [UR8+0x14] ;  /* 0x00001408ff007984 */ /* 0x002e620008000800 */
[----:B------:R-:W-:Y:S01]  /*4660*/  R2UR UR4, R15 ;  /* 0x000000000f0472ca */ /* 0x000fe200000e0000 */
[----:B------:R-:W-:Y:S01]  /*4670*/  UMOV UR5, 0xffff ;  /* 0x0000ffff00057882 */ /* 0x000fe20000000000 */
[----:B------:R-:W-:-:S11]  /*4680*/  UMOV UR6, 0x1 ;  /* 0x0000000100067882 */ /* 0x000fd60000000000 */
[----:B------:R-:W-:-:S04]  /*4690*/  ULOP3.LUT UR4, UR4, 0xffff, URZ, 0xc0, !UPT ;  /* 0x0000ffff04047892 */ /* 0x000fc8000f8ec0ff */
[----:B------:R-:W-:-:S04]  /*46a0*/  USHF.R.U32.HI UR4, URZ, 0x5, UR4 ;  /* 0x00000005ff047899 */ /* 0x000fc80008011604 */
[----:B------:R-:W-:Y:S02]  /*46b0*/  USHF.L.U32 UR5, UR5, UR4, URZ ;  /* 0x0000000405057299 */ /* 0x000fe400080006ff */
[----:B------:R-:W-:-:S04]  /*46c0*/  USHF.L.U32 UR4, UR6, UR4, URZ ;  /* 0x0000000406047299 */ /* 0x000fc800080006ff */
[----:B-1----:R-:W-:-:S04]  /*46d0*/  LOP3.LUT R0, R0, UR5, RZ, 0xc0, !PT ;  /* 0x0000000500007c12 */ /* 0x002fc8000f8ec0ff */
[----:B------:R-:W-:-:S13]  /*46e0*/  ISETP.NE.AND P0, PT, R0, UR5, PT ;  /* 0x0000000500007c0c */ /* 0x000fda000bf05270 */
[----:B------:R-:W-:Y:S05]  /*46f0*/  @P0 BRA `(.L_x_73) ;  /* 0x0000000000580947 */ /* 0x000fea0003800000 */
[----:B------:R-:W1:Y:S02]  /*4700*/  LDS R0, [UR8+0x18] ;  /* 0x00001808ff007984 */ /* 0x000e640008000800 */
[----:B-1----:R-:W-:-:S04]  /*4710*/  LOP3.LUT R0, R0, UR4, RZ, 0xc0, !PT ;  /* 0x0000000400007c12 */ /* 0x002fc8000f8ec0ff */
[----:B------:R-:W-:-:S13]  /*4720*/  ISETP.NE.AND P0, PT, R0, UR4, PT ;  /* 0x0000000400007c0c */ /* 0x000fda000bf05270 */
[----:B------:R-:W-:Y:S05]  /*4730*/  @P0 BRA `(.L_x_74) ;  /* 0x00000000003c0947 */ /* 0x000fea0003800000 */
[----:B------:R-:W1:Y:S01]  /*4740*/  S2R R2, SR_LANEID ;  /* 0x0000000000027919 */ /* 0x000e620000000000 */
[----:B------:R-:W-:Y:S01]  /*4750*/  ULOP3.LUT UR5, URZ, UR5, URZ, 0x33, !UPT ;  /* 0x00000005ff057292 */ /* 0x000fe2000f8e33ff */
[----:B------:R-:W-:Y:S01]  /*4760*/  LOP3.LUT R4, RZ, UR4, RZ, 0x33, !PT ;  /* 0x00000004ff047c12 */ /* 0x000fe2000f8e33ff */
[----:B------:R-:W-:Y:S02]  /*4770*/  VOTEU.ANY UR4, UPT, PT ;  /* 0x0000000000047886 */ /* 0x000fe400038e0100 */
[----:B------:R-:W-:Y:S01]  /*4780*/  UFLO.U32 UR4, UR4 ;  /* 0x00000004000472bd */ /* 0x000fe200080e0000 */
[----:B------:R-:W2:Y:S01]  /*4790*/  REDUX UR6, R4 ;  /* 0x00000000040673c4 */ /* 0x000ea20000000000 */
[----:B------:R-:W-:-:S06]  /*47a0*/  IMAD.U32 R0, RZ, RZ, UR5 ;  /* 0x00000005ff007e24 */ /* 0x000fcc000f8e00ff */
[----:B------:R3:W-:Y:S01]  /*47b0*/  UTCATOMSWS.AND URZ, UR5 ;  /* 0x0000000500ff79e3 */ /* 0x0007e20008000000 */
[----:B------:R-:W4:Y:S01]  /*47c0*/  REDUX UR7, R0 ;  /* 0x00000000000773c4 */ /* 0x000f220000000000 */
[----:B-1----:R-:W-:Y:S01]  /*47d0*/  ISETP.EQ.U32.AND P0, PT, R2, UR4, PT ;  /* 0x0000000402007c0c */ /* 0x002fe2000bf02070 */
[----:B--2---:R-:W-:Y:S01]  /*47e0*/  IMAD.U32 R2, RZ, RZ, UR6 ;  /* 0x00000006ff027e24 */ /* 0x004fe2000f8e00ff */
[----:B----4-:R-:W-:-:S11]  /*47f0*/  MOV R3, UR7 ;  /* 0x0000000700037c02 */ /* 0x010fd60008000f00 */
[----:B------:R3:W-:Y:S04]  /*4800*/  @P0 ATOMS.AND RZ, [UR8+0x14], R3 ;  /* 0x00001403ffff098c */ /* 0x0007e8000a800008 */
[----:B------:R3:W-:Y:S01]  /*4810*/  @P0 ATOMS.AND RZ, [UR8+0x18], R2 ;  /* 0x00001802ffff098c */ /* 0x0007e2000a800008 */
[----:B------:R-:W-:Y:S05]  /*4820*/  BRA `(.L_x_75) ;  /* 0x0000000000147947 */ /* 0x000fea0003800000 */
.L_x_74:
[----:B------:R-:W-:Y:S02]  /*4830*/  MOV R2, 0x4850 ;  /* 0x0000485000027802 */ /* 0x000fe40000000f00 */
[----:B-----5:R-:W-:Y:S05]  /*4840*/  CALL.REL.NOINC `($__internal_0_$__cuda_sm10x_tcgen05_guardrail_trap_col_being_dealloced_not_returned_by_alloc) ;  /* 0x0000004c00bc7944 */ /* 0x020fea0003c00000 */
[----:B------:R-:W-:Y:S05]  /*4850*/  BRA `(.L_x_75) ;  /* 0x0000000000087947 */ /* 0x000fea0003800000 */
.L_x_73:
[----:B------:R-:W-:Y:S02]  /*4860*/  MOV R2, 0x4880 ;  /* 0x0000488000027802 */ /* 0x000fe40000000f00 */
[----:B-----5:R-:W-:Y:S05]  /*4870*/  CALL.REL.NOINC `($__internal_2_$__cuda_sm10x_tcgen05_guardrail_trap_unallocated_columns_being_dealloced) ;  /* 0x0000004c00c87944 */ /* 0x020fea0003c00000 */
.L_x_75:
[----:B------:R-:W-:Y:S01]  /*4880*/  NOP ;  /* 0x0000000000007918 */ /* 0x000fe20000000000 */
[----:B---3--:R-:W-:Y:S05]  /*4890*/  EXIT ;  /* 0x000000000000794d */ /* 0x008fea0003800000 */
.L_x_57:
[----:B------:R-:W-:-:S09]  /*48a0*/  UISETP.NE.OR UP0, UPT, UR17, 0x3, !UP5 ;  /* 0x000000031100788c */ /* 0x000fd2000ef05670 */
[----:B------:R-:W-:Y:S05]  /*48b0*/  BRA.U UP0, `(.L_x_76) ;  /* 0x00000011005c7547 */ /* 0x000fea000b800000 */
[----:B------:R-:W2:Y:S01]  /*48c0*/  LDCU UR31, c[0x0][0x370] ;  /* 0x00006e00ff1f77ac */ /* 0x000ea20008000800 */
[----:B------:R-:W3:Y:S01]  /*48d0*/  LDC.64 R16, c[0x0][0x348] ;  /* 0x0000d200ff107b82 */ /* 0x000ee20000000a00 */
[----:B------:R-:W-:Y:S02]  /*48e0*/  HFMA2 R13, -RZ, RZ, 0, 0 ;  /* 0x00000000ff0d7431 */ /* 0x000fe400000001ff */
[----:B------:R-:W-:Y:S01]  /*48f0*/  IMAD.MOV.U32 R15, RZ, RZ, 0x1 ;  /* 0x00000001ff0f7424 */ /* 0x000fe200078e00ff */
[----:B------:R-:W2:Y:S01]  /*4900*/  LDCU.128 UR40, c[0x0][0xb10] ;  /* 0x00016200ff2877ac */ /* 0x000ea20008000c00 */
[----:B------:R-:W-:Y:S01]  /*4910*/  IMAD.MOV.U32 R14, RZ, RZ, RZ ;  /* 0x000000ffff0e7224 */ /* 0x000fe200078e00ff */
[----:B------:R-:W-:Y:S01]  /*4920*/  MOV R7, 0x2000 ;  /* 0x0000200000077802 */ /* 0x000fe20000000f00 */
[----:B------:R-:W4:Y:S01]  /*4930*/  LDCU UR30, c[0x0][0x374] ;  /* 0x00006e80ff1e77ac */ /* 0x000f220008000800 */
[----:B------:R-:W1:Y:S01]  /*4940*/  LDC.64 R2, c[0x0][0x888] ;  /* 0x00022200ff027b82 */ /* 0x000e620000000a00 */
[----:B------:R-:W4:Y:S01]  /*4950*/  LDCU UR15, c[0x0][0xb0c] ;  /* 0x00016180ff0f77ac */ /* 0x000f220008000800 */
[----:B------:R-:W3:Y:S06]  /*4960*/  LDCU UR45, c[0x0][0xb20] ;  /* 0x00016400ff2d77ac */ /* 0x000eec0008000800 */
[----:B------:R-:W1:Y:S01]  /*4970*/  LDC.64 R4, c[0x0][0x890] ;  /* 0x00022400ff047b82 */ /* 0x000e620000000a00 */
[----:B------:R-:W3:Y:S01]  /*4980*/  LDCU UR4, c[0x0][0xb30] ;  /* 0x00016600ff0477ac */ /* 0x000ee20008000800 */
[----:B------:R-:W-:Y:S01]  /*4990*/  UMOV UR21, 0x400 ;  /* 0x0000040000157882 */ /* 0x000fe20000000000 */
[----:B--2---:R-:W-:-:S02]  /*49a0*/  UIMAD.WIDE.U32 UR6, UR31, UR40, URZ ;  /* 0x000000281f0672a5 */ /* 0x004fc4000f8e00ff */
[----:B----4-:R-:W-:Y:S02]  /*49b0*/  UIMAD.WIDE.U32 UR8, UR30, UR43, URZ ;  /* 0x0000002b1e0872a5 */ /* 0x010fe4000f8e00ff */
[----:B------:R-:W-:Y:S02]  /*49c0*/  ULEA UR21, UR63, UR21, 0x18 ;  /* 0x000000153f157291 */ /* 0x000fe4000f8ec0ff */
[----:B------:R-:W-:Y:S02]  /*49d0*/  UPLOP3.LUT UP3, UPT, UPT, UPT, UPT, 0x40, 0x4 ;  /* 0x000000000004789c */ /* 0x000fe40003f6e870 */
[----:B------:R-:W-:Y:S01]  /*49e0*/  UIADD3 UR37, UPT, UPT, UR21, 0x38, URZ ;  /* 0x0000003815257890 */ /* 0x000fe2000fffe0ff */
[----:B------:R-:W-:Y:S01]  /*49f0*/  UMOV UR6, UR7 ;  /* 0x0000000700067c82 */ /* 0x000fe20008000000 */
[----:B------:R-:W-:Y:S01]  /*4a00*/  UMOV UR38, UR9 ;  /* 0x0000000900267c82 */ /* 0x000fe20008000000 */
[----:B------:R-:W-:Y:S02]  /*4a10*/  UISETP.GE.AND UP0, UPT, UR39, 0x1, UPT ;  /* 0x000000012700788c */ /* 0x000fe4000bf06270 */
[----:B------:R-:W-:Y:S01]  /*4a20*/  UISETP.NE.AND UP4, UPT, UR39, 0x1, UPT ;  /* 0x000000012700788c */ /* 0x000fe2000bf85270 */
[----:B------:R-:W2:Y:S01]  /*4a30*/  LDCU.64 UR22, c[0x0][0xb28] ;  /* 0x00016500ff1677ac */ /* 0x000ea20008000a00 */
[----:B------:R-:W-:-:S02]  /*4a40*/  UISETP.NE.AND UP6, UPT, UR15, 0x1, UPT ;  /* 0x000000010f00788c */ /* 0x000fc4000bfc5270 */
[----:B------:R-:W-:Y:S02]  /*4a50*/  UISETP.NE.AND UP5, UPT, UR42, 0x1, UPT ;  /* 0x000000012a00788c */ /* 0x000fe4000bfa5270 */
[----:B------:R-:W-:Y:S02]  /*4a60*/  UIADD3 UR33, UPT, UPT, UR21, 0x20, URZ ;  /* 0x0000002015217890 */ /* 0x000fe4000fffe0ff */
[----:B------:R-:W-:Y:S02]  /*4a70*/  UIADD3 UR25, UPT, UPT, UR21, 0x28, URZ ;  /* 0x0000002815197890 */ /* 0x000fe4000fffe0ff */
[----:B------:R-:W-:Y:S02]  /*4a80*/  UIADD3 UR17, UPT, UPT, UR21, 0x30, URZ ;  /* 0x0000003015117890 */ /* 0x000fe4000fffe0ff */
[----:B------:R-:W-:Y:S02]  /*4a90*/  UPRMT UR37, UR63, 0x654, UR37 ;  /* 0x000006543f257896 */ /* 0x000fe40008000025 */
[----:B------:R-:W-:-:S02]  /*4aa0*/  USHF.R.U32.HI UR44, URZ, UR41, UR6 ;  /* 0x00000029ff2c7299 */ /* 0x000fc40008011606 */
[----:B---3--:R-:W-:Y:S02]  /*4ab0*/  USHF.R.U32.HI UR38, URZ, UR45, UR38 ;  /* 0x0000002dff267299 */ /* 0x008fe40008011626 */
[----:B------:R-:W-:-:S11]  /*4ac0*/  UISETP.NE.AND UP2, UPT, UR4, 0x1, UPT ;  /* 0x000000010400788c */ /* 0x000fd6000bf45270 */
.L_x_87:
[C---:B------:R-:W-:Y:S02]  /*4ad0*/  LEA R12, R14.reuse, UR21, 0x3 ;  /* 0x000000150e0c7c11 */ /* 0x040fe4000f8e18ff */
[----:B------:R-:W-:Y:S02]  /*4ae0*/  SHF.L.U32 R9, R13, 0x1f, RZ ;  /* 0x0000001f0d097819 */ /* 0x000fe400000006ff */
[----:B------:R-:W-:Y:S02]  /*4af0*/  LEA R10, R14, UR21, 0x4 ;  /* 0x000000150e0a7c11 */ /* 0x000fe4000f8e20ff */
[----:B---3--:R-:W3:Y:S02]  /*4b00*/  SYNCS.PHASECHK.TRANS64.TRYWAIT P0, [R12+URZ+0x70], R9 ;  /* 0x000070090c0075a7 */ /* 0x008ee400080011ff */
[----:B---3--:R-:W-:Y:S05]  /*4b10*/  @!P0 BRA `(.L_x_77) ;  /* 0x0000004400b88947 */ /* 0x008fea0003800000 */
.L_x_163:
[----:B---3--:R-:W3:Y:S01]  /*4b20*/  LDS.128 R8, [R10+0x100] ;  /* 0x000100000a087984 */ /* 0x008ee20000000c00 */
[----:B------:R-:W-:Y:S01]  /*4b30*/  UISETP.GE.AND UP0, UPT, UR39, 0x1, UPT ;  /* 0x000000012700788c */ /* 0x000fe2000bf06270 */
[----:B------:R-:W-:Y:S01]  /*4b40*/  @!PT LDS RZ, [RZ] ;  /* 0x00000000fffff984 */ /* 0x000fe20000000800 */
[----:B------:R-:W-:Y:S01]  /*4b50*/  @!PT LDS RZ, [RZ] ;  /* 0x00000000fffff984 */ /* 0x000fe20000000800 */
[----:B------:R-:W-:Y:S01]  /*4b60*/  @!PT LDS RZ, [RZ] ;  /* 0x00000000fffff984 */ /* 0x000fe20000000800 */
[----:B------:R-:W-:Y:S01]  /*4b70*/  @!PT LDS RZ, [RZ] ;  /* 0x00000000fffff984 */ /* 0x000fe20000000800 */
[----:B------:R4:W-:Y:S06]  /*4b80*/  MEMBAR.ALL.CTA ;  /* 0x0000000000007992 */ /* 0x0009ec0000008000 */
[----:B----4-:R-:W4:Y:S01]  /*4b90*/  FENCE.VIEW.ASYNC.S ;  /* 0x00000000000073c6 */ /* 0x010f220000000000 */
[----:B---3--:R-:W-:Y:S11]  /*4ba0*/  LOP3.LUT P0, RZ, R10, 0x1, RZ, 0xc0, !PT ;  /* 0x000000010aff7812 */ /* 0x008ff6000780c0ff */
[----:B------:R-:W-:Y:S02]  /*4bb0*/  @!UPT UIADD3 URZ, UPT, UPT, URZ, URZ, URZ ;  /* 0x000000fffffff290 */ /* 0x000fe4000fffe0ff */
[----:B----4-:R-:W-:Y:S01]  /*4bc0*/  VOTEU.ANY UP1, P0 ;  /* 0x0000000000ff7886 */ /* 0x010fe20000020100 */
[----:B------:R-:W-:Y:S11]  /*4bd0*/  PLOP3.LUT P0, PT, PT, PT, UP1, 0x80, 0x8 ;  /* 0x000000000008781c */ /* 0x000ff60003f0f018 */
[----:B------:R-:W-:Y:S02]  /*4be0*/  @!UPT UIADD3 URZ, UPT, UPT, URZ, URZ, URZ ;  /* 0x000000fffffff290 */ /* 0x000fe4000fffe0ff */
[----:B------:R-:W-:Y:S02]  /*4bf0*/  @P0 SHF.R.U32.HI R0, RZ, 0x10, R9 ;  /* 0x00000010ff000819 */ /* 0x000fe40000011609 */
[----:B------:R-:W-:Y:S02]  /*4c00*/  @P0 MOV R6, R8 ;  /* 0x0000000800060202 */ /* 0x000fe40000000f00 */
[----:B------:R-:W-:Y:S01]  /*4c10*/  @P0 R2UR UR4, R0 ;  /* 0x00000000000402ca */ /* 0x000fe200000e0000 */
[----:B------:R-:W-:Y:S01]  /*4c20*/  VIADD R0, R12, 0x80 ;  /* 0x000000800c007836 */ /* 0x000fe20000000000 */
[----:B------:R-:W-:Y:S02]  /*4c30*/  @P0 LOP3.LUT R8, R9, 0xffff, RZ, 0xc0, !PT ;  /* 0x0000ffff09080812 */ /* 0x000fe400078ec0ff */
[----:B------:R-:W-:Y:S02]  /*4c40*/  @P0 R2UR UR6, R6 ;  /* 0x00000000060602ca */ /* 0x000fe400000e0000 */
[----:B------:R-:W-:Y:S02]  /*4c50*/  PRMT R0, RZ, 0x654, R0 ;  /* 0x00000654ff007816 */ /* 0x000fe40000000000 */
[----:B------:R-:W-:Y:S02]  /*4c60*/  @P0 R2UR UR5, R8 ;  /* 0x00000000080502ca */ /* 0x000fe400000e0000 */
[----:B------:R3:W-:Y:S03]  /*4c70*/  SYNCS.ARRIVE.TRANS64.RED.A1T0 RZ, [R0+URZ], RZ ;  /* 0x000000ff00ff79a7 */ /* 0x0007e600081004ff */
[----:B------:R-:W-:Y:S04]  /*4c80*/  @UP1 UMOV UR29, UR4 ;  /* 0x00000004001d1c82 */ /* 0x000fe80008000000 */
[----:B------:R-:W-:Y:S04]  /*4c90*/  @UP1 UMOV UR14, UR6 ;  /* 0x00000006000e1c82 */ /* 0x000fe80008000000 */
[----:B------:R-:W-:Y:S01]  /*4ca0*/  @UP1 UMOV UR13, UR5 ;  /* 0x00000005000d1c82 */ /* 0x000fe20008000000 */
[----:B------:R-:W-:Y:S05]  /*4cb0*/  BRA.U !UP0, `(.L_x_78) ;  /* 0x0000000108a47547 */ /* 0x000fea000b800000 */
[----:B------:R-:W-:Y:S02]  /*4cc0*/  UIMAD.WIDE.U32 UR18, UR13, UR43, URZ ;  /* 0x0000002b0d1272a5 */ /* 0x000fe4000f8e00ff */
[----:B------:R-:W-:Y:S02]  /*4cd0*/  UIMAD.WIDE.U32 UR26, UR14, UR40, URZ ;  /* 0x000000280e1a72a5 */ /* 0x000fe4000f8e00ff */
[----:B------:R-:W-:Y:S02]  /*4ce0*/  USEL UR4, UR30, UR38, !UP5 ;  /* 0x000000261e047287 */ /* 0x000fe4000e800000 */
[----:B------:R-:W-:Y:S02]  /*4cf0*/  USEL UR7, UR31, UR44, !UP6 ;  /* 0x0000002c1f077287 */ /* 0x000fe4000f000000 */
[----:B--2---:R-:W-:Y:S02]  /*4d00*/  UIMAD.WIDE.U32 UR8, UR4, UR22, URZ ;  /* 0x00000016040872a5 */ /* 0x004fe4000f8e00ff */
[----:B------:R-:W-:Y:S01]  /*4d10*/  UIMAD.WIDE.U32 UR10, UR7, UR22, URZ ;  /* 0x00000016070a72a5 */ /* 0x000fe2000f8e00ff */
[----:B------:R-:W-:Y:S02]  /*4d20*/  UMOV UR5, UR19 ;  /* 0x0000001300057c82 */ /* 0x000fe40008000000 */
[----:B------:R-:W-:Y:S03]  /*4d30*/  USHF.R.U32.HI UR6, URZ, UR45, UR5 ;  /* 0x0000002dff067299 */ /* 0x000fe60008011605 */
[----:B------:R-:W-:Y:S01]  /*4d40*/  UMOV UR5, UR27 ;  /* 0x0000001b00057c82 */ /* 0x000fe20008000000 */
[----:B------:R-:W-:Y:S02]  /*4d50*/  USEL UR6, UR13, UR6, !UP5 ;  /* 0x000000060d067287 */ /* 0x000fe4000e800000 */
[----:B------:R-:W-:Y:S03]  /*4d60*/  USHF.R.U32.HI UR12, URZ, UR41, UR5 ;  /* 0x00000029ff0c7299 */ /* 0x000fe60008011605 */
[----:B------:R-:W-:Y:S02]  /*4d70*/  UMOV UR5, UR9 ;  /* 0x0000000900057c82 */ /* 0x000fe40008000000 */
[----:B------:R-:W-:Y:S03]  /*4d80*/  @UP4 USHF.R.U32.HI UR4, URZ, UR23, UR5 ;  /* 0x00000017ff044299 */ /* 0x000fe60008011605 */
[----:B------:R-:W-:Y:S01]  /*4d90*/  UMOV UR5, UR11 ;  /* 0x0000000b00057c82 */ /* 0x000fe20008000000 */
[----:B------:R-:W-:Y:S02]  /*4da0*/  UIMAD UR4, UR39, UR4, URZ ;  /* 0x00000004270472a4 */ /* 0x000fe4000f8e02ff */
[----:B------:R-:W-:Y:S02]  /*4db0*/  @UP4 USHF.R.U32.HI UR7, URZ, UR23, UR5 ;  /* 0x00000017ff074299 */ /* 0x000fe40008011605 */
[----:B------:R-:W-:Y:S02]  /*4dc0*/  UIMAD.WIDE.U32 UR10, UR6, UR22, URZ ;  /* 0x00000016060a72a5 */ /* 0x000fe4000f8e00ff */
[----:B------:R-:W-:Y:S02]  /*4dd0*/  USEL UR5, UR14, UR12, !UP6 ;  /* 0x0000000c0e057287 */ /* 0x000fe4000f000000 */
[----:B------:R-:W-:Y:S02]  /*4de0*/  UIMAD UR8, UR39, UR7, URZ ;  /* 0x00000007270872a4 */ /* 0x000fe4000f8e02ff */
[----:B------:R-:W-:Y:S03]  /*4df0*/  UISETP.GE.AND UP0, UPT, UR6, UR4, UPT ;  /* 0x000000040600728c */ /* 0x000fe6000bf06270 */
[----:B------:R-:W-:Y:S01]  /*4e00*/  UMOV UR4, UR11 ;  /* 0x0000000b00047c82 */ /* 0x000fe20008000000 */
[----:B------:R-:W-:Y:S02]  /*4e10*/  UISETP.GE.OR UP0, UPT, UR5, UR8, UP0 ;  /* 0x000000080500728c */ /* 0x000fe40008706670 */
[----:B------:R-:W-:Y:S02]  /*4e20*/  USHF.R.U32.HI UR4, URZ, UR23, UR4 ;  /* 0x00000017ff047299 */ /* 0x000fe40008011604 */
[----:B------:R-:W-:Y:S02]  /*4e30*/  UIMAD.WIDE.U32 UR8, UR5, UR22, URZ ;  /* 0x00000016050872a5 */ /* 0x000fe4000f8e00ff */
[----:B------:R-:W-:Y:S04]  /*4e40*/  USEL UR10, UR6, UR4, !UP4 ;  /* 0x00000004060a7287 */ /* 0x000fe8000e000000 */
[----:B------:R-:W-:Y:S01]  /*4e50*/  UIADD3 UR11, UPT, UPT, -UR10, URZ, URZ ;  /* 0x000000ff0a0b7290 */ /* 0x000fe2000fffe1ff */
[----:B------:R-:W-:Y:S02]  /*4e60*/  @!UP0 UMOV UR4, UR9 ;  /* 0x0000000900048c82 */ /* 0x000fe40008000000 */
[----:B------:R-:W-:Y:S02]  /*4e70*/  @!UP0 USHF.R.U32.HI UR4, URZ, UR23, UR4 ;  /* 0x00000017ff048299 */ /* 0x000fe40008011604 */
[----:B------:R-:W-:Y:S02]  /*4e80*/  UIMAD UR8, UR39, UR11, UR6 ;  /* 0x0000000b270872a4 */ /* 0x000fe4000f8e0206 */
[----:B------:R-:W-:Y:S04]  /*4e90*/  @!UP0 USEL UR4, UR5, UR4, !UP4 ;  /* 0x0000000405048287 */ /* 0x000fe8000e000000 */
[----:B------:R-:W-:Y:S02]  /*4ea0*/  @!UP0 UIMAD UR8, UR7, UR8, UR4 ;  /* 0x00000008070882a4 */ /* 0x000fe4000f8e0204 */
[----:B------:R-:W-:Y:S02]  /*4eb0*/  @!UP0 UIADD3 UR9, UPT, UPT, UR10, -UR4, URZ ;  /* 0x800000040a098290 */ /* 0x000fe4000fffe0ff */
[----:B------:R-:W-:Y:S02]  /*4ec0*/  UIADD3 UR4, UPT, UPT, -UR5, URZ, URZ ;  /* 0x000000ff05047290 */ /* 0x000fe4000fffe1ff */
[----:B------:R-:W-:Y:S02]  /*4ed0*/  UIADD3 UR7, UPT, UPT, -UR6, URZ, URZ ;  /* 0x000000ff06077290 */ /* 0x000fe4000fffe1ff */
[----:B------:R-:W-:Y:S02]  /*4ee0*/  @!UP0 UIMAD UR6, UR9, UR39, UR5 ;  /* 0x00000027090682a4 */ /* 0x000fe4000f8e0205 */
[----:B------:R-:W-:Y:S02]  /*4ef0*/  UIMAD UR14, UR15, UR4, UR14 ;  /* 0x000000040f0e72a4 */ /* 0x000fe4000f8e020e */
[----:B------:R-:W-:Y:S01]  /*4f00*/  UIMAD UR13, UR42, UR7, UR13 ;  /* 0x000000072a0d72a4 */ /* 0x000fe2000f8e020d */
[----:B------:R-:W-:Y:S02]  /*4f10*/  @!UP0 UMOV UR5, UR8 ;  /* 0x0000000800058c82 */ /* 0x000fe40008000000 */
[----:B------:R-:W-:Y:S02]  /*4f20*/  UIMAD UR14, UR5, UR15, UR14 ;  /* 0x0000000f050e72a4 */ /* 0x000fe4000f8e020e */
[----:B------:R-:W-:Y:S11]  /*4f30*/  UIMAD UR13, UR6, UR42, UR13 ;  /* 0x0000002a060d72a4 */ /* 0x000ff6000f8e020d */
[----:B------:R-:W-:Y:S01]  /*4f40*/  @!UPT UIADD3 URZ, UPT, UPT, URZ, URZ, URZ ;  /* 0x000000fffffff290 */ /* 0x000fe2000fffe0ff */
.L_x_78:
[----:B------:R-:W4:Y:S01]  /*4f50*/  @!UP2 LDCU.128 UR8, c[0x0][0xb10] ;  /* 0x00016200ff08a7ac */ /* 0x000f220008000c00 */
[C---:B-1----:R-:W-:Y:S02]  /*4f60*/  ISETP.NE.U32.AND P1, PT, R4.reuse, RZ, PT ;  /* 0x000000ff0400720c */ /* 0x042fe40003f25070 */
[----:B------:R-:W-:Y:S02]  /*4f70*/  ISETP.NE.U32.AND P0, PT, R4, RZ, PT ;  /* 0x000000ff0400720c */ /* 0x000fe40003f05070 */
[C---:B------:R-:W-:Y:S02]  /*4f80*/  ISETP.NE.AND.EX P1, PT, R5.reuse, RZ, PT, P1 ;  /* 0x000000ff0500720c */ /* 0x040fe40003f25310 */
[----:B------:R-:W-:Y:S01]  /*4f90*/  ISETP.NE.AND.EX P0, PT, R5, RZ, PT, P0 ;  /* 0x000000ff0500720c */ /* 0x000fe20003f05300 */
[----:B------:R-:W1:Y:S01]  /*4fa0*/  @!UP2 LDCU UR5, c[0x0][0xb0c] ;  /* 0x00016180ff05a7ac */ /* 0x000e620008000800 */
[----:B------:R-:W-:Y:S01]  /*4fb0*/  SHF.L.U32 R9, R15, 0x1f, RZ ;  /* 0x0000001f0f097819 */ /* 0x000fe200000006ff */
[----:B------:R-:W-:Y:S02]  /*4fc0*/  USHF.L.U32 UR35, UR16, 0x6, URZ ;  /* 0x0000000610237899 */ /* 0x000fe400080006ff */
[----:B------:R-:W-:Y:S02]  /*4fd0*/  USHF.L.U32 UR34, UR20, 0x7, URZ ;  /* 0x0000000714227899 */ /* 0x000fe400080006ff */
[----:B----4-:R-:W-:Y:S07]  /*4fe0*/  UIMAD.WIDE.U32 UR6, UR14, UR8, URZ ;  /* 0x000000080e0672a5 */ /* 0x010fee000f8e00ff */
[----:B------:R-:W-:Y:S01]  /*4ff0*/  @!UP2 UMOV UR4, UR7 ;  /* 0x000000070004ac82 */ /* 0x000fe20008000000 */
[----:B-1----:R-:W-:Y:S02]  /*5000*/  @!UP2 UISETP.NE.AND UP0, UPT, UR5, 0x1, UPT ;  /* 0x000000010500a88c */ /* 0x002fe4000bf05270 */
[----:B------:R-:W-:Y:S02]  /*5010*/  @!UP2 USHF.R.U32.HI UR4, URZ, UR9, UR4 ;  /* 0x00000009ff04a299 */ /* 0x000fe40008011604 */
[----:B------:R-:W-:Y:S02]  /*5020*/  UIMAD.WIDE.U32 UR6, UR13, UR11, URZ ;  /* 0x0000000b0d0672a5 */ /* 0x000fe4000f8e00ff */
[----:B------:R-:W-:Y:S02]  /*5030*/  @!UP2 USEL UR8, UR14, UR4, !UP0 ;  /* 0x000000040e08a287 */ /* 0x000fe4000c000000 */
[----:B------:R-:W-:Y:S03]  /*5040*/  @!UP2 UISETP.NE.AND UP0, UPT, UR10, 0x1, UPT ;  /* 0x000000010a00a88c */ /* 0x000fe6000bf05270 */
[----:B------:R-:W-:Y:S02]  /*5050*/  @!UP2 UMOV UR6, UR7 ;  /* 0x000000070006ac82 */ /* 0x000fe40008000000 */
[----:B------:R-:W1:Y:S02]  /*5060*/  @!UP2 LDCU UR4, c[0x0][0xb20] ;  /* 0x00016400ff04a7ac */ /* 0x000e640008000800 */
[----:B-1----:R-:W-:Y:S04]  /*5070*/  @!UP2 USHF.R.U32.HI UR6, URZ, UR4, UR6 ;  /* 0x00000004ff06a299 */ /* 0x002fe80008011606 */
[----:B------:R-:W-:Y:S04]  /*5080*/  @!UP2 USEL UR6, UR13, UR6, !UP0 ;  /* 0x000000060d06a287 */ /* 0x000fe8000c000000 */
[----:B------:R-:W-:Y:S02]  /*5090*/  @!UP2 UIADD3 UR4, UPT, UPT, -UR8, UR6, URZ ;  /* 0x000000060804a290 */ /* 0x000fe4000fffe1ff */
[----:B------:R-:W-:Y:S02]  /*50a0*/  @!UP2 UIADD3 UR6, UPT, UPT, UR8, -UR6, URZ ;  /* 0x800000060806a290 */ /* 0x000fe4000fffe0ff */
[----:B------:R-:W-:Y:S02]  /*50b0*/  @!UP2 UIMAD UR14, UR4, UR5, UR14 ;  /* 0x00000005040ea2a4 */ /* 0x000fe4000f8e020e */
[----:B------:R-:W-:Y:S01]  /*50c0*/  @!UP2 UIMAD UR13, UR6, UR10, UR13 ;  /* 0x0000000a060da2a4 */ /* 0x000fe2000f8e020d */
[----:B------:R-:W-:Y:S11]  /*50d0*/  BRA.U UP3, `(.L_x_79) ;  /* 0x0000000103107547 */ /* 0x000ff6000b800000 */
[----:B---3--:R-:W-:Y:S04]  /*50e0*/  MOV R0, UR53 ;  /* 0x0000003500007c02 */ /* 0x008fe80008000f00 */
[----:B------:R-:W-:Y:S04]  /*50f0*/  SHF.L.U32 R11, R0, 0x1f, RZ ;  /* 0x0000001f000b7819 */ /* 0x000fe800000006ff */
[----:B------:R-:W1:Y:S02]  /*5100*/  SYNCS.PHASECHK.TRANS64.TRYWAIT P2, [UR21+0x68], R11 ;  /* 0x0000680bff0075a7 */ /* 0x000e640008041115 */
[----:B-1----:R-:W-:Y:S05]  /*5110*/  @!P2 BRA `(.L_x_80) ;  /* 0x00000040004ca947 */ /* 0x002fea0003800000 */
.L_x_79:
[----:B------:R-:W-:Y:S05]  /*5120*/  @!P1 BRA `(.L_x_81) ;  /* 0x0000000000309947 */ /* 0x000fea0003800000 */
[----:B------:R-:W-:Y:S01]  /*5130*/  ISETP.NE.U32.AND P1, PT, R2, RZ, PT ;  /* 0x000000ff0200720c */ /* 0x000fe20003f25070 */
[----:B------:R-:W4:Y:S01]  /*5140*/  LDCU.64 UR4, c[0x0][0x358] ;  /* 0x00006b00ff0477ac */ /* 0x000f220008000a00 */
[----:B------:R-:W-:Y:S02]  /*5150*/  IMAD.MOV.U32 R68, RZ, RZ, 0x1 ;  /* 0x00000001ff447424 */ /* 0x000fe400078e00ff */
[----:B------:R-:W-:Y:S11]  /*5160*/  ISETP.NE.AND.EX P1, PT, R3, RZ, PT, P1 ;  /* 0x000000ff0300720c */ /* 0x000ff60003f25310 */
[----:B------:R-:W-:Y:S02]  /*5170*/  @!UPT UIADD3 URZ, UPT, UPT, URZ, URZ, URZ ;  /* 0x000000fffffff290 */ /* 0x000fe4000fffe0ff */
[----:B-1----:R-:W1:Y:S01]  /*5180*/  @P1 LDC.64 R10, c[0x0][0x888] ;  /* 0x00022200ff0a1b82 */ /* 0x002e620000000a00 */
[----:B---3--:R-:W-:Y:S04]  /*5190*/  @P1 IMAD R0, R4, UR60, RZ ;  /* 0x0000003c04001c24 */ /* 0x008fe8000f8e02ff */
[----:B-1----:R-:W-:Y:S04]  /*51a0*/  @P1 IMAD.WIDE R10, R0, 0x4, R10 ;  /* 0x00000004000a1825 */ /* 0x002fe800078e020a */
[----:B------:R-:W-:Y:S01]  /*51b0*/  HFMA2 R0, -RZ, RZ, 0, 5.9604644775390625e-08 ;  /* 0x00000001ff007431 */ /* 0x000fe200000001ff */
[----:B----45:R4:W5:Y:S04]  /*51c0*/  @P1 LDG.E R26, desc[UR4][R10.64] ;  /* 0x000000040a1a1981 */ /* 0x030968000c1e1900 */
[----:B------:R-:W-:Y:S01]  /*51d0*/  @!P1 PRMT R68, R0, 0x7610, R68 ;  /* 0x0000761000449816 */ /* 0x000fe20000000044 */
[----:B----4-:R-:W1:Y:S06]  /*51e0*/  @!P1 LDC R26, c[0x0][0x880] ;  /* 0x00022000ff1a9b82 */ /* 0x010e6c0000000800 */
.L_x_81:
[----:B-1---5:R-:W-:Y:S01]  /*51f0*/  @!P0 FSETP.EQ.AND P1, PT, R26, RZ, PT ;  /* 0x000000ff1a00820b */ /* 0x022fe20003f22000 */
[----:B------:R-:W-:Y:S01]  /*5200*/  @!UPT UIADD3 URZ, UPT, UPT, URZ, URZ, URZ ;  /* 0x000000fffffff290 */ /* 0x000fe2000fffe0ff */
[----:B------:R-:W-:Y:S11]  /*5210*/  @!P0 BRA `(.L_x_82) ;  /* 0x0000000000188947 */ /* 0x000ff60003800000 */
[----:B------:R-:W-:Y:S02]  /*5220*/  LOP3.LUT P0, RZ, R68, 0xff, RZ, 0xc0, !PT ;  /* 0x000000ff44ff7812 */ /* 0x000fe4000780c0ff */
[----:B------:R-:W-:Y:S04]  /*5230*/  ISETP.NE.U32.AND P1, PT, R2, RZ, PT ;  /* 0x000000ff0200720c */ /* 0x000fe80003f25070 */
[----:B------:R-:W-:Y:S04]  /*5240*/  ISETP.NE.AND.EX P1, PT, R3, RZ, PT, P1 ;  /* 0x000000ff0300720c */ /* 0x000fe80003f25310 */
[----:B------:R-:W-:Y:S03]  /*5250*/  PLOP3.LUT P1, PT, P1, PT, PT, 0x8, 0x80 ;  /* 0x000000000080781c */ /* 0x000fe60000f2e170 */
[----:B------:R-:W-:Y:S11]  /*5260*/  @P0 FSETP.EQ.AND P1, PT, R26, RZ, PT ;  /* 0x000000ff1a00020b */ /* 0x000ff60003f22000 */
[----:B------:R-:W-:Y:S02]  /*5270*/  @!UPT UIADD3 URZ, UPT, UPT, URZ, URZ, URZ ;  /* 0x000000fffffff290 */ /* 0x000fe4000fffe0ff */
.L_x_82:
[----:B------:R-:W1:Y:S01]  /*5280*/  SYNCS.PHASECHK.TRANS64.TRYWAIT P2, [UR21+0x40], R9 ;  /* 0x00004009ff0075a7 */ /* 0x000e620008041115 */
[----:B------:R-:W-:Y:S04]  /*5290*/  ELECT P0, URZ, PT ;  /* 0x0000000000ff782f */ /* 0x000fe80003800000 */
[----:B------:R-:W-:Y:S11]  /*52a0*/  PLOP3.LUT P1, PT, P1, P0, PT, 0xf2, 0x2f ;  /* 0x00000000002f781c */ /* 0x000ff60000f21e72 */
[----:B------:R-:W-:Y:S02]  /*52b0*/  @!UPT UIADD3 URZ, UPT, UPT, URZ, URZ, URZ ;  /* 0x000000fffffff290 */ /* 0x000fe4000fffe0ff */
[----:B------:R-:W-:Y:S05]  /*52c0*/  @!P1 IADD3 R8, P0, PT, R16, 0x580, RZ ;  /* 0x0000058010089810 */ /* 0x000fea0007f1e0ff */
[----:B------:R-:W-:Y:S01]  /*52d0*/  @!P1 IMAD.X R6, RZ, RZ, R17, P0 ;  /* 0x000000ffff069224 */ /* 0x000fe200000e0611 */
[----:B-1----:R-:W-:Y:S07]  /*52e0*/  @!P2 BRA `(.L_x_83) ;  /* 0x0000003c00f0a947 */ /* 0x002fee0003800000 */
.L_x_166:
[----:B------:R-:W-:Y:S01]  /*52f0*/  @!P1 R2UR UR5, R8 ;  /* 0x00000000080592ca */ /* 0x000fe200000e0000 */
[----:B------:R-:W-:Y:S01]  /*5300*/  VOTEU.ALL UP0, P1 ;  /* 0x0000000000ff7886 */ /* 0x000fe20000800000 */
[----:B------:R-:W-:Y:S01]  /*5310*/  @!P1 R2UR UR4, R6 ;  /* 0x00000000060492ca */ /* 0x000fe200000e0000 */
[----:B-1-3--:R-:W-:Y:S01]  /*5320*/  @!P1 IMAD.MOV.U32 R0, RZ, RZ, 0x2000 ;  /* 0x00002000ff009424 */ /* 0x00afe200078e00ff */
[----:B------:R-:W-:Y:S01]  /*5330*/  UMOV UR8, 0x0 ;  /* 0x0000000000087882 */ /* 0x000fe20000000000 */
[----:B------:R-:W-:Y:S01]  /*5340*/  UMOV UR9, 0x10000000 ;  /* 0x1000000000097882 */ /* 0x000fe20000000000 */
[----:B------:R-:W-:Y:S01]  /*5350*/  @!UP0 UIADD3 UR32, UPT, UPT, UR21, 0x400, URZ ;  /* 0x0000040015208890 */ /* 0x000fe2000fffe0ff */
[----:B------:R-:W-:Y:S01]  /*5360*/  @!P1 IADD3 R8, P0, PT, R16, 0x580, RZ ;  /* 0x0000058010089810 */ /* 0x000fe20007f1e0ff */
[----:B------:R-:W-:Y:S01]  /*5370*/  VOTEU.ALL UP0, P1 ;  /* 0x0000000000ff7886 */ /* 0x000fe20000800000 */
[----:B------:R-:W-:Y:S01]  /*5380*/  UMOV UR36, UR60 ;  /* 0x0000003c00247c82 */ /* 0x000fe20008000000 */
[----:B------:R-:W-:Y:S02]  /*5390*/  UPRMT UR6, UR63, 0x654, UR33 ;  /* 0x000006543f067896 */ /* 0x000fe40008000021 */
[----:B------:R-:W-:Y:S02]  /*53a0*/  @!P1 IMAD.X R6, RZ, RZ, R17, P0 ;  /* 0x000000ffff069224 */ /* 0x000fe400000e0611 */
[----:B------:R-:W-:Y:S02]  /*53b0*/  IMAD.U32 R10, RZ, RZ, UR5 ;  /* 0x00000005ff0a7e24 */ /* 0x000fe4000f8e00ff */
[----:B------:R-:W-:Y:S03]  /*53c0*/  IMAD.U32 R11, RZ, RZ, UR4 ;  /* 0x00000004ff0b7e24 */ /* 0x000fe6000f8e00ff */
[----:B------:R-:W-:Y:S02]  /*53d0*/  @!P1 R2UR UR4, R10 ;  /* 0x000000000a0492ca */ /* 0x000fe400000e0000 */
[----:B------:R-:W-:Y:S11]  /*53e0*/  @!P1 R2UR UR5, R11 ;  /* 0x000000000b0592ca */ /* 0x000ff600000e0000 */
[----:B------:R-:W-:Y:S02]  /*53f0*/  @!UPT UIADD3 URZ, UPT, UPT, URZ, URZ, URZ ;  /* 0x000000fffffff290 */ /* 0x000fe4000fffe0ff */
[----:B------:R1:W-:Y:S01]  /*5400*/  @!UP0 UTMALDG.3D [UR32], [UR4], desc[UR8] ;  /* 0x00000820040085b4 */ /* 0x0003e20008011000 */
[----:B------:R1:W-:Y:S01]  /*5410*/  @!P1 SYNCS.ARRIVE.TRANS64.RED.A0TR RZ, [UR21+0x20], R0 ;  /* 0x00002000ffff99a7 */ /* 0x0003e20008300415 */
[----:B------:R-:W-:Y:S01]  /*5420*/  SYNCS.ARRIVE.TRANS64.RED.A1T0 RZ, [UR6], RZ ;  /* 0x000000ffffff79a7 */ /* 0x000fe20008100406 */
[----:B------:R-:W3:Y:S02]  /*5430*/  SYNCS.PHASECHK.TRANS64.TRYWAIT P2, [UR21+0x48], R9 ;  /* 0x00004809ff0075a7 */ /* 0x000ee40008041115 */
[----:B-1-3--:R-:W-:Y:S05]  /*5440*/  @!P2 BRA `(.L_x_84) ;  /* 0x0000003c00b0a947 */ /* 0x00afea0003800000 */
.L_x_168:
[----:B------:R-:W-:Y:S01]  /*5450*/  @!P1 R2UR UR5, R8 ;  /* 0x00000000080592ca */ /* 0x000fe200000e0000 */
[----:B------:R-:W-:Y:S01]  /*5460*/  VOTEU.ALL UP0, P1 ;  /* 0x0000000000ff7886 */ /* 0x000fe20000800000 */
[----:B------:R-:W-:Y:S01]  /*5470*/  @!P1 R2UR UR4, R6 ;  /* 0x00000000060492ca */ /* 0x000fe200000e0000 */
[----:B-1----:R-:W-:Y:S01]  /*5480*/  @!P1 IMAD.MOV.U32 R0, RZ, RZ, 0x2000 ;  /* 0x00002000ff009424 */ /* 0x002fe200078e00ff */
[----:B------:R-:W-:Y:S01]  /*5490*/  UMOV UR8, 0x0 ;  /* 0x0000000000087882 */ /* 0x000fe20000000000 */
[----:B------:R-:W-:Y:S01]  /*54a0*/  UMOV UR9, 0x10000000 ;  /* 0x1000000000097882 */ /* 0x000fe20000000000 */
[----:B------:R-:W-:Y:S01]  /*54b0*/  @!UP0 UIADD3 UR26, UPT, UPT, UR34, 0x20, URZ ;  /* 0x00000020221a8890 */ /* 0x000fe2000fffe0ff */
[----:B------:R-:W-:Y:S01]  /*54c0*/  @!P1 IADD3 R8, P0, PT, R16, 0x580, RZ ;  /* 0x0000058010089810 */ /* 0x000fe20007f1e0ff */
[----:B------:R-:W-:Y:S01]  /*54d0*/  @!UP0 UIADD3 UR24, UPT, UPT, UR21, 0x2400, URZ ;  /* 0x0000240015188890 */ /* 0x000fe2000fffe0ff */
[----:B------:R-:W-:Y:S01]  /*54e0*/  VOTEU.ALL UP0, P1 ;  /* 0x0000000000ff7886 */ /* 0x000fe20000800000 */
[----:B------:R-:W-:Y:S01]  /*54f0*/  UMOV UR27, UR35 ;  /* 0x00000023001b7c82 */ /* 0x000fe20008000000 */
[----:B------:R-:W-:Y:S02]  /*5500*/  UMOV UR28, UR60 ;  /* 0x0000003c001c7c82 */ /* 0x000fe40008000000 */
[----:B------:R-:W-:Y:S01]  /*5510*/  IMAD.U32 R10, RZ, RZ, UR5 ;  /* 0x00000005ff0a7e24 */ /* 0x000fe2000f8e00ff */
[----:B------:R-:W-:Y:S01]  /*5520*/  UPRMT UR6, UR63, 0x654, UR25 ;  /* 0x000006543f067896 */ /* 0x000fe20008000019 */
[----:B------:R-:W-:Y:S02]  /*5530*/  IMAD.U32 R11, RZ, RZ, UR4 ;  /* 0x00000004ff0b7e24 */ /* 0x000fe4000f8e00ff */
[----:B------:R-:W-:Y:S01]  /*5540*/  @!P1 IMAD.X R6, RZ, RZ, R17, P0 ;  /* 0x000000ffff069224 */ /* 0x000fe200000e0611 */
        /* <DEDUP_REMOVED lines=8> */
.L_x_170:
[----:B------:R-:W-:Y:S01]  /*55d0*/  @!P1 R2UR UR5, R8 ;  /* 0x00000000080592ca */ /* 0x000fe200000e0000 */
[----:B------:R-:W-:Y:S01]  /*55e0*/  VOTEU.ALL UP0, P1 ;  /* 0x0000000000ff7886 */ /* 0x000fe20000800000 */
[----:B------:R-:W-:Y:S01]  /*55f0*/  @!P1 R2UR UR4, R6 ;  /* 0x00000000060492ca */ /* 0x000fe200000e0000 */
[----:B-1----:R-:W-:Y:S01]  /*5600*/  @!P1 IMAD.MOV.U32 R0, RZ, RZ, 0x2000 ;  /* 0x00002000ff009424 */ /* 0x002fe200078e00ff */
[----:B------:R-:W-:Y:S01]  /*5610*/  UMOV UR8, 0x0 ;  /* 0x0000000000087882 */ /* 0x000fe20000000000 */
[----:B------:R-:W-:Y:S01]  /*5620*/  UMOV UR9, 0x10000000 ;  /* 0x1000000000097882 */ /* 0x000fe20000000000 */
[----:B------:R-:W-:Y:S01]  /*5630*/  @!UP0 UIADD3 UR18, UPT, UPT, UR34, 0x40, URZ ;  /* 0x0000004022128890 */ /* 0x000fe2000fffe0ff */
[----:B------:R-:W-:Y:S01]  /*5640*/  VIADD R14, R14, 0x1 ;  /* 0x000000010e0e7836 */ /* 0x000fe20000000000 */
[----:B------:R-:W-:Y:S01]  /*5650*/  @!UP0 UIADD3 UR16, UPT, UPT, UR21, 0x4400, URZ ;  /* 0x0000440015108890 */ /* 0x000fe2000fffe0ff */
[----:B------:R-:W-:Y:S01]  /*5660*/  VOTEU.ALL UP0, P1 ;  /* 0x0000000000ff7886 */ /* 0x000fe20000800000 */
[----:B------:R-:W-:Y:S01]  /*5670*/  UMOV UR19, UR35 ;  /* 0x0000002300137c82 */ /* 0x000fe20008000000 */
[----:B------:R-:W-:Y:S02]  /*5680*/  UMOV UR20, UR60 ;  /* 0x0000003c00147c82 */ /* 0x000fe40008000000 */
[----:B------:R-:W-:Y:S01]  /*5690*/  IMAD.U32 R10, RZ, RZ, UR5 ;  /* 0x00000005ff0a7e24 */ /* 0x000fe2000f8e00ff */
[----:B------:R-:W-:Y:S01]  /*56a0*/  UPRMT UR6, UR63, 0x654, UR17 ;  /* 0x000006543f067896 */ /* 0x000fe20008000011 */
        /* <DEDUP_REMOVED lines=9> */
.L_x_172:
[----:B------:R-:W-:Y:S01]  /*5740*/  @!P1 IADD3 R6, P0, PT, R16, 0x580, RZ ;  /* 0x0000058010069810 */ /* 0x000fe20007f1e0ff */
[----:B------:R-:W-:Y:S01]  /*5750*/  VOTEU.ALL UP0, P1 ;  /* 0x0000000000ff7886 */ /* 0x000fe20000800000 */
[----:B------:R-:W-:Y:S01]  /*5760*/  UMOV UR6, 0x0 ;  /* 0x0000000000067882 */ /* 0x000fe20000000000 */
[----:B------:R-:W-:Y:S01]  /*5770*/  UMOV UR7, 0x10000000 ;  /* 0x1000000000077882 */ /* 0x000fe20000000000 */
[----:B------:R-:W-:Y:S01]  /*5780*/  @!P1 R2UR UR5, R6 ;  /* 0x00000000060592ca */ /* 0x000fe200000e0000 */
[----:B-1----:R-:W-:Y:S01]  /*5790*/  @!P1 IMAD.X R0, RZ, RZ, R17, P0 ;  /* 0x000000ffff009224 */ /* 0x002fe200000e0611 */
[----:B------:R-:W-:Y:S01]  /*57a0*/  @!UP0 UIADD3 UR10, UPT, UPT, UR34, 0x60, URZ ;  /* 0x00000060220a8890 */ /* 0x000fe2000fffe0ff */
[----:B------:R-:W-:Y:S01]  /*57b0*/  R2UR UR18, R70 ;  /* 0x00000000461272ca */ /* 0x000fe200000e0000 */
[----:B------:R-:W-:Y:S01]  /*57c0*/  @!UP0 UIADD3 UR8, UPT, UPT, UR21, 0x6400, URZ ;  /* 0x0000640015088890 */ /* 0x000fe2000fffe0ff */
[----:B------:R-:W-:Y:S01]  /*57d0*/  R2UR UR16, R71 ;  /* 0x00000000471072ca */ /* 0x000fe200000e0000 */
[----:B------:R-:W-:Y:S01]  /*57e0*/  @!UP0 UIADD3 UR9, UPT, UPT, UR21, 0x38, URZ ;  /* 0x0000003815098890 */ /* 0x000fe2000fffe0ff */
[----:B------:R-:W-:Y:S01]  /*57f0*/  @!P1 R2UR UR4, R0 ;  /* 0x00000000000492ca */ /* 0x000fe200000e0000 */
[----:B------:R-:W-:Y:S01]  /*5800*/  VOTEU.ALL UP0, P1 ;  /* 0x0000000000ff7886 */ /* 0x000fe20000800000 */
[----:B------:R-:W-:Y:S01]  /*5810*/  UMOV UR11, UR35 ;  /* 0x00000023000b7c82 */ /* 0x000fe20008000000 */
[----:B------:R-:W-:Y:S01]  /*5820*/  UMOV UR12, UR60 ;  /* 0x0000003c000c7c82 */ /* 0x000fe20008000000 */
[C---:B------:R-:W-:Y:S01]  /*5830*/  ISETP.NE.AND P0, PT, R14.reuse, 0x2, PT ;  /* 0x000000020e00780c */ /* 0x040fe20003f05270 */
[----:B------:R-:W-:Y:S01]  /*5840*/  UPLOP3.LUT UP3, UPT, UPT, UPT, UPT, 0x80, 0x8 ;  /* 0x000000000008789c */ /* 0x000fe20003f6f070 */
[----:B------:R-:W-:Y:S01]  /*5850*/  IMAD.U32 R8, RZ, RZ, UR5 ;  /* 0x00000005ff087e24 */ /* 0x000fe2000f8e00ff */
[----:B------:R-:W-:Y:S01]  /*5860*/  LOP3.LUT R15, R15, 0x1, RZ, 0x3c, !PT ;  /* 0x000000010f0f7812 */ /* 0x000fe200078e3cff */
[----:B------:R-:W-:Y:S01]  /*5870*/  UMOV UR60, UR29 ;  /* 0x0000001d003c7c82 */ /* 0x000fe20008000000 */
[----:B------:R-:W-:Y:S01]  /*5880*/  SEL R0, RZ, 0x1, P0 ;  /* 0x00000001ff007807 */ /* 0x000fe20000000000 */
[----:B------:R-:W-:Y:S01]  /*5890*/  UIADD3 UR20, UPT, UPT, UR13, UR18, URZ ;  /* 0x000000120d147290 */ /* 0x000fe2000fffe0ff */
[----:B------:R-:W-:Y:S01]  /*58a0*/  SEL R14, R14, RZ, P0 ;  /* 0x000000ff0e0e7207 */ /* 0x000fe20000000000 */
[----:B------:R-:W-:Y:S01]  /*58b0*/  UIADD3 UR16, UPT, UPT, UR14, UR16, URZ ;  /* 0x000000100e107290 */ /* 0x000fe2000fffe0ff */
[----:B------:R-:W-:Y:S01]  /*58c0*/  IMAD.U32 R9, RZ, RZ, UR4 ;  /* 0x00000004ff097e24 */ /* 0x000fe2000f8e00ff */
[----:B------:R-:W-:Y:S02]  /*58d0*/  @!P1 R2UR UR4, R8 ;  /* 0x00000000080492ca */ /* 0x000fe400000e0000 */
[----:B------:R-:W-:Y:S02]  /*58e0*/  LOP3.LUT R13, R13, R0, RZ, 0x3c, !PT ;  /* 0x000000000d0d7212 */ /* 0x000fe400078e3cff */
[----:B------:R-:W-:Y:S11]  /*58f0*/  @!P1 R2UR UR5, R9 ;  /* 0x00000000090592ca */ /* 0x000ff600000e0000 */
[----:B------:R-:W-:Y:S02]  /*5900*/  @!UPT UIADD3 URZ, UPT, UPT, URZ, URZ, URZ ;  /* 0x000000fffffff290 */ /* 0x000fe4000fffe0ff */
[----:B------:R3:W-:Y:S01]  /*5910*/  @!UP0 UTMALDG.3D [UR8], [UR4], desc[UR6] ;  /* 0x00000608040085b4 */ /* 0x0007e20008011000 */
[----:B------:R3:W-:Y:S01]  /*5920*/  @!P1 SYNCS.ARRIVE.TRANS64.RED.A0TR RZ, [UR21+0x38], R7 ;  /* 0x00003807ffff99a7 */ /* 0x0007e20008300415 */
[----:B------:R-:W-:Y:S01]  /*5930*/  SYNCS.ARRIVE.TRANS64.RED.A1T0 RZ, [UR37], RZ ;  /* 0x000000ffffff79a7 */ /* 0x000fe20008100425 */
[----:B------:R-:W-:Y:S05]  /*5940*/  BRA.U UP1, `(.L_x_87) ;  /* 0xfffffff101607547 */ /* 0x000fea000b83ffff */
[----:B------:R-:W-:-:S04]  /*5950*/  SHF.L.U32 R3, R15, 0x1f, RZ ;  /* 0x0000001f0f037819 */ /* 0x000fc800000006ff */
[----:B------:R-:W1:Y:S02]  /*5960*/  SYNCS.PHASECHK.TRANS64.TRYWAIT P0, [UR21+0x40], R3 ;  /* 0x00004003ff0075a7 */ /* 0x000e640008001115 */
[----:B-1----:R-:W-:Y:S05]  /*5970*/  @!P0 BRA `(.L_x_88) ;  /* 0x0000003800ac8947 */ /* 0x002fea0003800000 */
.L_x_174:
[----:B------:R-:W4:Y:S02]  /*5980*/  SYNCS.PHASECHK.TRANS64.TRYWAIT P0, [UR21+0x48], R3 ;  /* 0x00004803ff0075a7 */ /* 0x000f240008001115 */
[----:B----4-:R-:W-:Y:S05]  /*5990*/  @!P0 BRA `(.L_x_89) ;  /* 0x0000003800bc8947 */ /* 0x010fea0003800000 */
.L_x_176:
[----:B------:R-:W4:Y:S02]  /*59a0*/  SYNCS.PHASECHK.TRANS64.TRYWAIT P0, [UR21+0x50], R3 ;  /* 0x00005003ff0075a7 */ /* 0x000f240008001115 */
[----:B----4-:R-:W-:Y:S05]  /*59b0*/  @!P0 BRA `(.L_x_90) ;  /* 0x0000003800cc8947 */ /* 0x010fea0003800000 */
.L_x_178:
[----:B-1----:R-:W-:-:S07]  /*59c0*/  MOV R0, UR21 ;  /* 0x0000001500007c02 */ /* 0x002fce0008000f00 */
.L_x_91:
[----:B-1----:R-:W-:-:S04]  /*59d0*/  SHF.L.U32 R3, R15, 0x1f, RZ ;  /* 0x0000001f0f037819 */ /* 0x002fc800000006ff */
[----:B------:R1:W4:Y:S03]  /*59e0*/  SYNCS.PHASECHK.TRANS64.TRYWAIT P0, [R0+URZ+0x58], R3 ;  /* 0x00005803000075a7 */ /* 0x00032600080011ff */
[----:B----4-:R-:W-:Y:S05]  /*59f0*/  @!P0 NANOSLEEP.SYNCS 0x989680 ;  /* 0x009896800000895d */ /* 0x010fea0003900000 */
[----:B------:R-:W4:Y:S02]  /*5a00*/  @!P0 SYNCS.PHASECHK.TRANS64 P0, [R0+URZ+0x58], R3 ;  /* 0x00005803000085a7 */ /* 0x000f2400080010ff */
[----:B--234-:R-:W-:Y:S05]  /*5a10*/  @P0 EXIT ;  /* 0x000000000000094d */ /* 0x01cfea0003800000 */
[----:B------:R-:W-:Y:S05]  /*5a20*/  BRA `(.L_x_91) ;  /* 0xfffffffc00e87947 */ /* 0x000fea000383ffff */
.L_x_76:
[----:B------:R-:W-:-:S06]  /*5a30*/  UISETP.GE.AND UP0, UPT, UR17, 0x4, UPT ;  /* 0x000000041100788c */ /* 0x000fcc000bf06270 */
[----:B------:R-:W-:-:S13]  /*5a40*/  PLOP3.LUT P0, PT, PT, PT, UP0, 0x80, 0x8 ;  /* 0x000000000008781c */ /* 0x000fda0003f0f008 */
[----:B-1----:R-:W-:Y:S05]  /*5a50*/  @!P0 EXIT ;  /* 0x000000000000894d */ /* 0x002fea0003800000 */
[----:B------:R-:W-:Y:S01]  /*5a60*/  BAR.SYNC.DEFER_BLOCKING 0x6, 0xa0 ;  /* 0x0182800000007b1d */ /* 0x000fe20000010000 */
[C---:B------:R-:W-:Y:S01]  /*5a70*/  IMAD.SHL.U32 R6, R80.reuse, 0x20, RZ ;  /* 0x0000002050067824 */ /* 0x040fe200078e00ff */
[C---:B------:R-:W-:Y:S01]  /*5a80*/  R2P PR, R80.reuse, 0x6 ;  /* 0x0000000650007804 */ /* 0x040fe20000000000 */
[C---:B------:R-:W-:Y:S01]  /*5a90*/  IMAD.SHL.U32 R4, R80.reuse, 0x4, RZ ;  /* 0x0000000450047824 */ /* 0x040fe200078e00ff */
[----:B------:R-:W-:Y:S01]  /*5aa0*/  CS2R R74, SRZ ;  /* 0x00000000004a7805 */ /* 0x000fe2000001ff00 */
[----:B------:R-:W-:Y:S01]  /*5ab0*/  IMAD.U32 R23, R80, 0x10000, RZ ;  /* 0x0001000050177824 */ /* 0x000fe200078e00ff */
[----:B------:R-:W-:Y:S02]  /*5ac0*/  UMOV UR43, 0x400 ;  /* 0x00000400002b7882 */ /* 0x000fe40000000000 */
[----:B------:R-:W1:Y:S01]  /*5ad0*/  LDC.64 R64, c[0x0][0x888] ;  /* 0x00022200ff407b82 */ /* 0x000e620000000a00 */
[----:B------:R-:W-:Y:S01]  /*5ae0*/  ULEA UR43, UR63, UR43, 0x18 ;  /* 0x0000002b3f2b7291 */ /* 0x000fe2000f8ec0ff */
[----:B------:R-:W-:Y:S01]  /*5af0*/  LOP3.LUT R5, R6, 0xe0, RZ, 0xc0, !PT ;  /* 0x000000e006057812 */ /* 0x000fe200078ec0ff */
[----:B------:R-:W-:Y:S01]  /*5b00*/  IMAD.SHL.U32 R27, R80, 0x10, RZ ;  /* 0x00000010501b7824 */ /* 0x000fe200078e00ff */
[----:B------:R-:W-:Y:S01]  /*5b10*/  LOP3.LUT R6, R6, 0x100, RZ, 0xc0, !PT ;  /* 0x0000010006067812 */ /* 0x000fe200078ec0ff */
[----:B------:R-:W-:Y:S01]  /*5b20*/  UIADD3 UR4, UPT, UPT, UR43, 0x400, URZ ;  /* 0x000004002b047890 */ /* 0x000fe2000fffe0ff */
[----:B------:R-:W-:Y:S01]  /*5b30*/  LOP3.LUT R4, R5, 0x1c, R4, 0xf8, !PT ;  /* 0x0000001c05047812 */ /* 0x000fe200078ef804 */
[----:B------:R-:W-:Y:S01]  /*5b40*/  IMAD.MOV.U32 R79, RZ, RZ, 0x10 ;  /* 0x00000010ff4f7424 */ /* 0x000fe200078e00ff */
[----:B------:R-:W2:Y:S01]  /*5b50*/  LDC.64 R66, c[0x0][0x890] ;  /* 0x00022400ff427b82 */ /* 0x000ea20000000a00 */
[----:B------:R-:W-:Y:S01]  /*5b60*/  SHF.R.U32.HI R5, RZ, 0x2, R80 ;  /* 0x00000002ff057819 */ /* 0x000fe20000011650 */
[----:B------:R-:W-:Y:S01]  /*5b70*/  IMAD.MOV.U32 R78, RZ, RZ, 0x20 ;  /* 0x00000020ff4e7424 */ /* 0x000fe200078e00ff */
[----:B------:R-:W-:Y:S01]  /*5b80*/  LOP3.LUT R23, R23, 0x600000, RZ, 0xc0, !PT ;  /* 0x0060000017177812 */ /* 0x000fe200078ec0ff */
[----:B------:R-:W-:Y:S01]  /*5b90*/  IMAD.MOV.U32 R77, RZ, RZ, 0x1 ;  /* 0x00000001ff4d7424 */ /* 0x000fe200078e00ff */
[----:B------:R-:W-:Y:S01]  /*5ba0*/  LOP3.LUT R27, R6, 0x600, R27, 0xf8, !PT ;  /* 0x00000600061b7812 */ /* 0x000fe200078ef81b */
[----:B------:R-:W-:Y:S01]  /*5bb0*/  IMAD.MOV.U32 R22, RZ, RZ, RZ ;  /* 0x000000ffff167224 */ /* 0x000fe200078e00ff */
[----:B------:R-:W-:Y:S01]  /*5bc0*/  LOP3.LUT R4, R4, 0x4, R5, 0x78, !PT ;  /* 0x0000000404047812 */ /* 0x000fe200078e7805 */
[----:B------:R-:W3:Y:S01]  /*5bd0*/  LDC.64 R62, c[0x0][0x8b0] ;  /* 0x00022c00ff3e7b82 */ /* 0x000ee20000000a00 */
[----:B------:R-:W4:Y:S01]  /*5be0*/  LDS R0, [UR43+0x120] ;  /* 0x0001202bff007984 */ /* 0x000f220008000800 */
[----:B------:R-:W-:Y:S01]  /*5bf0*/  LOP3.LUT R80, R80, 0x60, RZ, 0xc0, !PT ;  /* 0x0000006050507812 */ /* 0x000fe200078ec0ff */
[----:B------:R-:W-:Y:S01]  /*5c00*/  IMAD.MOV.U32 R76, RZ, RZ, RZ ;  /* 0x000000ffff4c7224 */ /* 0x000fe200078e00ff */
[----:B------:R-:W-:Y:S01]  /*5c10*/  LOP3.LUT R27, R27, R4, RZ, 0xfc, !PT ;  /* 0x000000041b1b7212 */ /* 0x000fe200078efcff */
[----:B------:R-:W-:Y:S01]  /*5c20*/  IMAD.U32 R72, RZ, RZ, UR4 ;  /* 0x00000004ff487e24 */ /* 0x000fe2000f8e00ff */
[----:B------:R-:W-:Y:S01]  /*5c30*/  SEL R79, R79, 0xfffffff0, !P2 ;  /* 0xfffffff04f4f7807 */ /* 0x000fe20005000000 */
[----:B------:R-:W1:Y:S01]  /*5c40*/  LDCU UR58, c[0x0][0x370] ;  /* 0x00006e00ff3a77ac */ /* 0x000e620008000800 */
[----:B------:R-:W1:Y:S01]  /*5c50*/  LDC.64 R60, c[0x0][0x8a8] ;  /* 0x00022a00ff3c7b82 */ /* 0x000e620000000a00 */
[----:B------:R-:W-:Y:S01]  /*5c60*/  SEL R78, R78, 0xffffffe0, !P1 ;  /* 0xffffffe04e4e7807 */ /* 0x000fe20004800000 */
[----:B------:R-:W1:Y:S01]  /*5c70*/  LDCU UR42, c[0x0][0xb0c] ;  /* 0x00016180ff2a77ac */ /* 0x000e620008000800 */
[----:B------:R-:W1:Y:S01]  /*5c80*/  LDCU UR62, c[0x0][0xb20] ;  /* 0x00016400ff3e77ac */ /* 0x000e620008000800 */
[----:B------:R-:W1:Y:S01]  /*5c90*/  LDCU UR38, c[0x0][0xb30] ;  /* 0x00016600ff2677ac */ /* 0x000e620008000800 */
[----:B------:R-:W1:Y:S01]  /*5ca0*/  LDCU.64 UR56, c[0x0][0x888] ;  /* 0x00011100ff3877ac */ /* 0x000e620008000a00 */
[----:B------:R-:W1:Y:S01]  /*5cb0*/  LDCU.64 UR40, c[0x0][0xb28] ;  /* 0x00016500ff2877ac */ /* 0x000e620008000a00 */
[----:B------:R-:W1:Y:S01]  /*5cc0*/  LDCU.128 UR52, c[0x0][0xb10] ;  /* 0x00016200ff3477ac */ /* 0x000e620008000c00 */
[----:B------:R-:W1:Y:S01]  /*5cd0*/  LDCU UR47, c[0x0][0x374] ;  /* 0x00006e80ff2f77ac */ /* 0x000e620008000800 */
[----:B------:R-:W-:Y:S01]  /*5ce0*/  UMOV UR46, URZ ;  /* 0x000000ff002e7c82 */ /* 0x000fe20008000000 */
[----:B------:R-:W-:Y:S01]  /*5cf0*/  UMOV UR45, URZ ;  /* 0x000000ff002d7c82 */ /* 0x000fe20008000000 */
[----:B--2-4-:R-:W-:-:S07]  /*5d00*/  IMAD.IADD R23, R0, 0x1, R23 ;  /* 0x0000000100177824 */ /* 0x014fce00078e0217 */
.L_x_135:
[C---:B------:R-:W-:Y:S02]  /*5d10*/  LEA R3, R74.reuse, UR43, 0x3 ;  /* 0x0000002b4a037c11 */ /* 0x040fe4000f8e18ff */
[----:B------:R-:W-:Y:S02]  /*5d20*/  SHF.L.U32 R0, R75, 0x1f, RZ ;  /* 0x0000001f4b007819 */ /* 0x000fe400000006ff */
[----:B------:R-:W-:Y:S02]  /*5d30*/  LEA R5, R74, UR43, 0x4 ;  /* 0x0000002b4a057c11 */ /* 0x000fe4000f8e20ff */
[----:B------:R-:W2:Y:S02]  /*5d40*/  SYNCS.PHASECHK.TRANS64.TRYWAIT P0, [R3+URZ+0x70], R0 ;  /* 0x00007000030075a7 */ /* 0x000ea400080011ff */
[----:B-12---:R-:W-:Y:S05]  /*5d50*/  @!P0 BRA `(.L_x_92) ;  /* 0x0000003400fc8947 */ /* 0x006fea0003800000 */
.L_x_179:
        /* <DEDUP_REMOVED lines=8> */
[----:B----4-:R-:W-:Y:S11]  /*5de0*/  LOP3.LUT P0, RZ, R6, 0x1, RZ, 0xc0, !PT ;  /* 0x0000000106ff7812 */ /* 0x010ff6000780c0ff */
[----:B------:R-:W-:Y:S02]  /*5df0*/  @!UPT UIADD3 URZ, UPT, UPT, URZ, URZ, URZ ;  /* 0x000000fffffff290 */ /* 0x000fe4000fffe0ff */
[----:B-1----:R-:W-:Y:S01]  /*5e00*/  VOTEU.ANY UP1, P0 ;  /* 0x0000000000ff7886 */ /* 0x002fe20000020100 */
[----:B------:R-:W-:Y:S01]  /*5e10*/  PLOP3.LUT P0, PT, PT, PT, UP1, 0x80, 0x8 ;  /* 0x000000000008781c */ /* 0x000fe20003f0f018 */
[----:B------:R-:W-:Y:S11]  /*5e20*/  UP2UR UR61, UPR, URZ, 0x2 ;  /* 0x00000002ff3d7883 */ /* 0x000ff60008000000 */
[----:B------:R-:W-:Y:S01]  /*5e30*/  @!UPT UIADD3 URZ, UPT, UPT, URZ, URZ, URZ ;  /* 0x000000fffffff290 */ /* 0x000fe2000fffe0ff */
[----:B--2---:R-:W-:Y:S02]  /*5e40*/  @P0 SHF.R.U32.HI R0, RZ, 0x10, R5 ;  /* 0x00000010ff000819 */ /* 0x004fe40000011605 */
        /* <DEDUP_REMOVED lines=14> */
[----:B------:R-:W-:Y:S02]  /*5f30*/  UISETP.NE.AND UP0, UPT, UR54, 0x1, UPT ;  /* 0x000000013600788c */ /* 0x000fe4000bf05270 */
[----:B------:R-:W-:Y:S02]  /*5f40*/  UIMAD.WIDE.U32 UR8, UR36, UR55, URZ ;  /* 0x00000037240872a5 */ /* 0x000fe4000f8e00ff */
[----:B------:R-:W-:Y:S02]  /*5f50*/  UIMAD.WIDE.U32 UR10, UR37, UR52, URZ ;  /* 0x00000034250a72a5 */ /* 0x000fe4000f8e00ff */
[----:B------:R-:W-:Y:S02]  /*5f60*/  UISETP.NE.AND UP1, UPT, UR42, 0x1, UPT ;  /* 0x000000012a00788c */ /* 0x000fe4000bf25270 */
[----:B------:R-:W-:Y:S01]  /*5f70*/  UISETP.NE.AND UP2, UPT, UR39, 0x1, UPT ;  /* 0x000000012700788c */ /* 0x000fe2000bf45270 */
[----:B------:R-:W-:Y:S02]  /*5f80*/  UMOV UR4, UR5 ;  /* 0x0000000500047c82 */ /* 0x000fe40008000000 */
[----:B------:R-:W-:Y:S03]  /*5f90*/  USHF.R.U32.HI UR5, URZ, UR62, UR4 ;  /* 0x0000003eff057299 */ /* 0x000fe60008011604 */
[----:B------:R-:W-:Y:S02]  /*5fa0*/  UMOV UR4, UR7 ;  /* 0x0000000700047c82 */ /* 0x000fe40008000000 */
[----:B------:R-:W-:Y:S02]  /*5fb0*/  USHF.R.U32.HI UR7, URZ, UR53, UR4 ;  /* 0x00000035ff077299 */ /* 0x000fe40008011604 */
[----:B------:R-:W-:Y:S02]  /*5fc0*/  USEL UR4, UR47, UR5, !UP0 ;  /* 0x000000052f047287 */ /* 0x000fe4000c000000 */
[----:B------:R-:W-:Y:S01]  /*5fd0*/  USEL UR7, UR58, UR7, !UP1 ;  /* 0x000000073a077287 */ /* 0x000fe2000c800000 */
[----:B------:R-:W-:Y:S01]  /*5fe0*/  UMOV UR5, UR9 ;  /* 0x0000000900057c82 */ /* 0x000fe20008000000 */
[----:B------:R-:W-:Y:S02]  /*5ff0*/  UIMAD.WIDE.U32 UR8, UR4, UR40, URZ ;  /* 0x00000028040872a5 */ /* 0x000fe4000f8e00ff */
[----:B------:R-:W-:Y:S03]  /*6000*/  USHF.R.U32.HI UR6, URZ, UR62, UR5 ;  /* 0x0000003eff067299 */ /* 0x000fe60008011605 */
[----:B------:R-:W-:Y:S01]  /*6010*/  UMOV UR5, UR11 ;  /* 0x0000000b00057c82 */ /* 0x000fe20008000000 */
[----:B------:R-:W-:Y:S02]  /*6020*/  UIMAD.WIDE.U32 UR10, UR7, UR40, URZ ;  /* 0x00000028070a72a5 */ /* 0x000fe4000f8e00ff */
[----:B------:R-:W-:Y:S02]  /*6030*/  USHF.R.U32.HI UR12, URZ, UR53, UR5 ;  /* 0x00000035ff0c7299 */ /* 0x000fe40008011605 */
[----:B------:R-:W-:Y:S01]  /*6040*/  USEL UR6, UR36, UR6, !UP0 ;  /* 0x0000000624067287 */ /* 0x000fe2000c000000 */
[----:B------:R-:W-:Y:S02]  /*6050*/  UMOV UR5, UR9 ;  /* 0x0000000900057c82 */ /* 0x000fe40008000000 */
[----:B------:R-:W-:Y:S01]  /*6060*/  UMOV UR10, UR11 ;  /* 0x0000000b000a7c82 */ /* 0x000fe20008000000 */
[----:B------:R-:W-:Y:S02]  /*6070*/  @UP2 USHF.R.U32.HI UR4, URZ, UR41, UR5 ;  /* 0x00000029ff042299 */ /* 0x000fe40008011605 */
[----:B------:R-:W-:Y:S02]  /*6080*/  @UP2 USHF.R.U32.HI UR7, URZ, UR41, UR10 ;  /* 0x00000029ff072299 */ /* 0x000fe4000801160a */
[----:B------:R-:W-:Y:S02]  /*6090*/  UIMAD UR4, UR39, UR4, URZ ;  /* 0x00000004270472a4 */ /* 0x000fe4000f8e02ff */
        /* <DEDUP_REMOVED lines=8> */
[----:B------:R-:W-:Y:S02]  /*6120*/  USEL UR11, UR6, UR4, !UP2 ;  /* 0x00000004060b7287 */ /* 0x000fe4000d000000 */
[----:B------:R-:W-:Y:S02]  /*6130*/  UIADD3 UR8, UPT, UPT, -UR5, URZ, URZ ;  /* 0x000000ff05087290 */ /* 0x000fe4000fffe1ff */
[----:B------:R-:W-:Y:S01]  /*6140*/  UIADD3 UR10, UPT, UPT, -UR11, URZ, URZ ;  /* 0x000000ff0b0a7290 */ /* 0x000fe2000fffe1ff */
[----:B------:R-:W-:Y:S01]  /*6150*/  @!UP0 UMOV UR4, UR9 ;  /* 0x0000000900048c82 */ /* 0x000fe20008000000 */
[----:B------:R-:W-:Y:S02]  /*6160*/  UIADD3 UR9, UPT, UPT, -UR6, URZ, URZ ;  /* 0x000000ff06097290 */ /* 0x000fe4000fffe1ff */
[----:B------:R-:W-:Y:S02]  /*6170*/  @!UP0 USHF.R.U32.HI UR4, URZ, UR41, UR4 ;  /* 0x00000029ff048299 */ /* 0x000fe40008011604 */
[----:B------:R-:W-:Y:S02]  /*6180*/  UIMAD UR10, UR39, UR10, UR6 ;  /* 0x0000000a270a72a4 */ /* 0x000fe4000f8e0206 */
[----:B------:R-:W-:Y:S04]  /*6190*/  @!UP0 USEL UR4, UR5, UR4, !UP2 ;  /* 0x0000000405048287 */ /* 0x000fe8000d000000 */
[----:B------:R-:W-:Y:S02]  /*61a0*/  @!UP0 UIMAD UR10, UR7, UR10, UR4 ;  /* 0x0000000a070a82a4 */ /* 0x000fe4000f8e0204 */
[----:B------:R-:W-:Y:S02]  /*61b0*/  @!UP0 UIADD3 UR11, UPT, UPT, UR11, -UR4, URZ ;  /* 0x800000040b0b8290 */ /* 0x000fe4000fffe0ff */
[----:B------:R-:W-:Y:S02]  /*61c0*/  UIMAD UR7, UR42, UR8, UR37 ;  /* 0x000000082a0772a4 */ /* 0x000fe4000f8e0225 */
[----:B------:R-:W-:Y:S02]  /*61d0*/  @!UP0 UIMAD UR6, UR11, UR39, UR5 ;  /* 0x000000270b0682a4 */ /* 0x000fe4000f8e0205 */
[----:B------:R-:W-:Y:S01]  /*61e0*/  UIMAD UR4, UR54, UR9, UR36 ;  /* 0x00000009360472a4 */ /* 0x000fe2000f8e0224 */
[----:B------:R-:W-:Y:S02]  /*61f0*/  @!UP0 UMOV UR5, UR10 ;  /* 0x0000000a00058c82 */ /* 0x000fe40008000000 */
[----:B------:R-:W-:Y:S02]  /*6200*/  UIMAD UR37, UR5, UR42, UR7 ;  /* 0x0000002a052572a4 */ /* 0x000fe4000f8e0207 */
[----:B------:R-:W-:Y:S11]  /*6210*/  UIMAD UR36, UR6, UR54, UR4 ;  /* 0x00000036062472a4 */ /* 0x000ff6000f8e0204 */
[----:B------:R-:W-:Y:S01]  /*6220*/  @!UPT UIADD3 URZ, UPT, UPT, URZ, URZ, URZ ;  /* 0x000000fffffff290 */ /* 0x000fe2000fffe0ff */
.L_x_93:
[----:B------:R-:W-:Y:S01]  /*6230*/  UISETP.NE.AND UP0, UPT, UR38, 0x1, UPT ;  /* 0x000000012600788c */ /* 0x000fe2000bf05270 */
[----:B------:R-:W-:Y:S01]  /*6240*/  LOP3.LUT P0, RZ, R72, 0x3f0, RZ, 0xc0, !PT ;  /* 0x000003f048ff7812 */ /* 0x000fe2000780c0ff */
[----:B------:R-:W-:Y:S01]  /*6250*/  USHF.L.U32 UR50, UR16, 0x6, URZ ;  /* 0x0000000610327899 */ /* 0x000fe200080006ff */
[----:B------:R-:W-:Y:S01]  /*6260*/  BSSY.RECONVERGENT B6, `(.L_x_94) ;  /* 0x0000034000067945 */ /* 0x000fe20003800200 */
[----:B------:R-:W-:Y:S01]  /*6270*/  USHF.L.U32 UR49, UR20, 0x7, URZ ;  /* 0x0000000714317899 */ /* 0x000fe200080006ff */
[----:B------:R-:W-:Y:S06]  /*6280*/  IADD3 R74, PT, PT, R74, 0x1, RZ ;  /* 0x000000014a4a7810 */ /* 0x000fec0007ffe0ff */
[----:B------:R-:W2:Y:S01]  /*6290*/  @!UP0 LDCU.128 UR12, c[0x0][0xb10] ;  /* 0x00016200ff0c87ac */ /* 0x000ea20008000c00 */
[----:B------:R-:W4:Y:S01]  /*62a0*/  @!UP0 LDCU UR5, c[0x0][0xb0c] ;  /* 0x00016180ff0587ac */ /* 0x000f220008000800 */
[----:B------:R-:W3:Y:S01]  /*62b0*/  @!UP0 LDCU UR10, c[0x0][0xb20] ;  /* 0x00016400ff0a87ac */ /* 0x000ee20008000800 */
[----:B--2---:R-:W-:Y:S02]  /*62c0*/  UIMAD.WIDE.U32 UR8, UR37, UR12, URZ ;  /* 0x0000000c250872a5 */ /* 0x004fe4000f8e00ff */
[----:B------:R-:W-:Y:S02]  /*62d0*/  UIMAD.WIDE.U32 UR6, UR36, UR15, URZ ;  /* 0x0000000f240672a5 */ /* 0x000fe4000f8e00ff */
[----:B------:R-:W-:Y:S03]  /*62e0*/  @!UP0 UISETP.NE.AND UP1, UPT, UR14, 0x1, UPT ;  /* 0x000000010e00888c */ /* 0x000fe6000bf25270 */
[----:B------:R-:W-:Y:S01]  /*62f0*/  @!UP0 UMOV UR4, UR9 ;  /* 0x0000000900048c82 */ /* 0x000fe20008000000 */
[----:B----4-:R-:W-:Y:S02]  /*6300*/  @!UP0 UISETP.NE.AND UP2, UPT, UR5, 0x1, UPT ;  /* 0x000000010500888c */ /* 0x010fe4000bf45270 */
[----:B------:R-:W-:Y:S01]  /*6310*/  @!UP0 USHF.R.U32.HI UR4, URZ, UR13, UR4 ;  /* 0x0000000dff048299 */ /* 0x000fe20008011604 */
[----:B------:R-:W-:Y:S02]  /*6320*/  @!UP0 UMOV UR6, UR7 ;  /* 0x0000000700068c82 */ /* 0x000fe40008000000 */
[----:B---3--:R-:W-:Y:S02]  /*6330*/  @!UP0 USHF.R.U32.HI UR6, URZ, UR10, UR6 ;  /* 0x0000000aff068299 */ /* 0x008fe40008011606 */
[----:B------:R-:W-:Y:S02]  /*6340*/  @!UP0 USEL UR7, UR37, UR4, !UP2 ;  /* 0x0000000425078287 */ /* 0x000fe4000d000000 */
[----:B------:R-:W-:Y:S04]  /*6350*/  @!UP0 USEL UR6, UR36, UR6, !UP1 ;  /* 0x0000000624068287 */ /* 0x000fe8000c800000 */
[----:B------:R-:W-:Y:S02]  /*6360*/  @!UP0 UIADD3 UR4, UPT, UPT, -UR7, UR6, URZ ;  /* 0x0000000607048290 */ /* 0x000fe4000fffe1ff */
[----:B------:R-:W-:Y:S02]  /*6370*/  @!UP0 UIADD3 UR6, UPT, UPT, UR7, -UR6, URZ ;  /* 0x8000000607068290 */ /* 0x000fe4000fffe0ff */
[----:B------:R-:W-:Y:S02]  /*6380*/  @!UP0 UIMAD UR37, UR4, UR5, UR37 ;  /* 0x00000005042582a4 */ /* 0x000fe4000f8e0225 */
[----:B------:R-:W-:Y:S01]  /*6390*/  @!UP0 UIMAD UR36, UR6, UR14, UR36 ;  /* 0x0000000e062482a4 */ /* 0x000fe2000f8e0224 */
[----:B------:R-:W-:Y:S11]  /*63a0*/  @!P0 BRA `(.L_x_95) ;  /* 0x00000000007c8947 */ /* 0x000ff60003800000 */
[----:B------:R-:W2:Y:S01]  /*63b0*/  LDCU.64 UR8, c[0x4][0x80] ;  /* 0x01001000ff0877ac */ /* 0x000ea20008000a00 */
[----:B------:R-:W-:Y:S01]  /*63c0*/  MOV R2, 0x0 ;  /* 0x0000000000027802 */ /* 0x000fe20000000f00 */
[----:B------:R-:W-:Y:S02]  /*63d0*/  HFMA2 R12, -RZ, RZ, 0, 5.9604644775390625e-08 ;  /* 0x00000001ff0c7431 */ /* 0x000fe400000001ff */
[----:B------:R-:W-:Y:S01]  /*63e0*/  IMAD.MOV.U32 R8, RZ, RZ, 0x70 ;  /* 0x00000070ff087424 */ /* 0x000fe200078e00ff */
[----:B------:R3:W4:Y:S01]  /*63f0*/  LDC.64 R14, c[0x4][R2] ;  /* 0x01000000020e7b82 */ /* 0x0007220000000a00 */
[----:B------:R-:W1:Y:S01]  /*6400*/  LDCU.64 UR6, c[0x4][0x88] ;  /* 0x01001100ff0677ac */ /* 0x000e620008000a00 */
[----:B------:R-:W-:Y:S01]  /*6410*/  IMAD.MOV.U32 R13, RZ, RZ, RZ ;  /* 0x000000ffff0d7224 */ /* 0x000fe200078e00ff */
[----:B------:R-:W1:Y:S01]  /*6420*/  LDCU.64 UR4, c[0x4][0x8] ;  /* 0x01000100ff0477ac */ /* 0x000e620008000a00 */
[----:B--2---:R-:W-:Y:S01]  /*6430*/  MOV R5, UR9 ;  /* 0x0000000900057c02 */ /* 0x004fe20008000f00 */
[----:B------:R-:W-:Y:S01]  /*6440*/  IMAD.U32 R4, RZ, RZ, UR8 ;  /* 0x00000008ff047e24 */ /* 0x000fe2000f8e00ff */
[----:B-1----:R-:W-:Y:S01]  /*6450*/  MOV R7, UR7 ;  /* 0x0000000700077c02 */ /* 0x002fe20008000f00 */
[----:B------:R-:W-:Y:S01]  /*6460*/  IMAD.U32 R6, RZ, RZ, UR6 ;  /* 0x00000006ff067e24 */ /* 0x000fe2000f8e00ff */
[----:B------:R-:W-:Y:S01]  /*6470*/  MOV R11, UR5 ;  /* 0x00000005000b7c02 */ /* 0x000fe20008000f00 */
[----:B------:R-:W-:Y:S02]  /*6480*/  IMAD.U32 R10, RZ, RZ, UR4 ;  /* 0x00000004ff0a7e24 */ /* 0x000fe4000f8e00ff */
[----:B------:R-:W-:Y:S07]  /*6490*/  LEPC R20, `(.L_x_96) ;  /* 0x000000001014794e */ /* 0x000fee0000000000 */
[----:B---345:R-:W-:Y:S05]  /*64a0*/  CALL.ABS.NOINC R14 ;  /* 0x000000000e007343 */ /* 0x038fea0003c00000 */
.L_x_96:
[----:B------:R-:W1:Y:S01]  /*64b0*/  LDCU.64 UR8, c[0x4][0x80] ;  /* 0x01001000ff0877ac */ /* 0x000e620008000a00 */
[----:B------:R-:W2:Y:S01]  /*64c0*/  LDC.64 R2, c[0x4][R2] ;  /* 0x0100000002027b82 */ /* 0x000ea20000000a00 */
[----:B------:R-:W-:Y:S02]  /*64d0*/  HFMA2 R12, -RZ, RZ, 0, 5.9604644775390625e-08 ;  /* 0x00000001ff0c7431 */ /* 0x000fe400000001ff */
[----:B------:R-:W-:Y:S02]  /*64e0*/  IMAD.MOV.U32 R8, RZ, RZ, 0x70 ;  /* 0x00000070ff087424 */ /* 0x000fe400078e00ff */
[----:B------:R-:W-:Y:S01]  /*64f0*/  IMAD.MOV.U32 R13, RZ, RZ, RZ ;  /* 0x000000ffff0d7224 */ /* 0x000fe200078e00ff */
[----:B------:R-:W3:Y:S01]  /*6500*/  LDCU.64 UR6, c[0x4][0x88] ;  /* 0x01001100ff0677ac */ /* 0x000ee20008000a00 */
[----:B------:R-:W4:Y:S01]  /*6510*/  LDCU.64 UR4, c[0x4][0x8] ;  /* 0x01000100ff0477ac */ /* 0x000f220008000a00 */
[----:B-1----:R-:W-:Y:S02]  /*6520*/  MOV R4, UR8 ;  /* 0x0000000800047c02 */ /* 0x002fe40008000f00 */
[----:B------:R-:W-:Y:S02]  /*6530*/  MOV R5, UR9 ;  /* 0x0000000900057c02 */ /* 0x000fe40008000f00 */
[----:B---3--:R-:W-:Y:S01]  /*6540*/  MOV R7, UR7 ;  /* 0x0000000700077c02 */ /* 0x008fe20008000f00 */
[----:B------:R-:W-:Y:S01]  /*6550*/  IMAD.U32 R6, RZ, RZ, UR6 ;  /* 0x00000006ff067e24 */ /* 0x000fe2000f8e00ff */
[----:B----4-:R-:W-:Y:S01]  /*6560*/  MOV R11, UR5 ;  /* 0x00000005000b7c02 */ /* 0x010fe20008000f00 */
[----:B------:R-:W-:Y:S02]  /*6570*/  IMAD.U32 R10, RZ, RZ, UR4 ;  /* 0x00000004ff0a7e24 */ /* 0x000fe4000f8e00ff */
[----:B------:R-:W-:Y:S07]  /*6580*/  LEPC R20, `(.L_x_95) ;  /* 0x000000001014794e */ /* 0x000fee0000000000 */
[----:B--2---:R-:W-:Y:S05]  /*6590*/  CALL.ABS.NOINC R2 ;  /* 0x0000000002007343 */ /* 0x004fea0003c00000 */
.L_x_95:
[----:B------:R-:W-:Y:S05]  /*65a0*/  BSYNC.RECONVERGENT B6 ;  /* 0x0000000000067941 */ /* 0x000fea0003800200 */
.L_x_94:
[----:B------:R-:W-:Y:S02]  /*65b0*/  ISETP.NE.U32.AND P0, PT, RZ, UR56, PT ;  /* 0x00000038ff007c0c */ /* 0x000fe4000bf05070 */
[C---:B------:R-:W-:Y:S02]  /*65c0*/  ISETP.NE.U32.AND P1, PT, R66.reuse, RZ, PT ;  /* 0x000000ff4200720c */ /* 0x040fe40003f25070 */
[----:B------:R-:W-:Y:S02]  /*65d0*/  ISETP.NE.U32.AND P4, PT, R66, RZ, PT ;  /* 0x000000ff4200720c */ /* 0x000fe40003f85070 */
[----:B------:R-:W-:Y:S02]  /*65e0*/  ISETP.NE.AND.EX P0, PT, RZ, UR57, PT, P0 ;  /* 0x00000039ff007c0c */ /* 0x000fe4000bf05300 */
[C---:B------:R-:W-:Y:S02]  /*65f0*/  ISETP.NE.AND.EX P1, PT, R67.reuse, RZ, PT, P1 ;  /* 0x000000ff4300720c */ /* 0x040fe40003f25310 */
[----:B------:R-:W-:Y:S02]  /*6600*/  ISETP.NE.AND.EX P4, PT, R67, RZ, P0, P4 ;  /* 0x000000ff4300720c */ /* 0x000fe40000785340 */
[----:B------:R-:W-:Y:S02]  /*6610*/  ISETP.NE.U32.AND P5, PT, R62, RZ, PT ;  /* 0x000000ff3e00720c */ /* 0x000fe40003fa5070 */
[----:B------:R-:W-:Y:S02]  /*6620*/  ISETP.NE.U32.AND P3, PT, RZ, UR56, PT ;  /* 0x00000038ff007c0c */ /* 0x000fe4000bf65070 */
[----:B------:R-:W-:Y:S02]  /*6630*/  PLOP3.LUT P2, PT, PT, PT, PT, 0x8, 0x80 ;  /* 0x000000000080781c */ /* 0x000fe40003f4e170 */
[----:B------:R-:W-:Y:S02]  /*6640*/  ISETP.NE.AND.EX P5, PT, R63, RZ, PT, P5 ;  /* 0x000000ff3f00720c */ /* 0x000fe40003fa5350 */
[----:B------:R-:W-:Y:S03]  /*6650*/  ISETP.NE.AND.EX P3, PT, RZ, UR57, PT, P3 ;  /* 0x00000039ff007c0c */ /* 0x000fe6000bf65330 */
[----:B------:R-:W-:Y:S01]  /*6660*/  @!P4 PLOP3.LUT P2, PT, P1, PT, PT, 0x80, 0x8 ;  /* 0x000000000008c81c */ /* 0x000fe20000f4f070 */
[----:B------:R-:W-:Y:S01]  /*6670*/  @!UPT UIADD3 URZ, UPT, UPT, URZ, URZ, URZ ;  /* 0x000000fffffff290 */ /* 0x000fe2000fffe0ff */
[----:B------:R-:W-:Y:S11]  /*6680*/  @!P1 BRA `(.L_x_97) ;  /* 0x0000000000309947 */ /* 0x000ff60003800000 */
[----:B------:R-:W-:Y:S01]  /*6690*/  ISETP.NE.U32.AND P0, PT, R64, RZ, PT ;  /* 0x000000ff4000720c */ /* 0x000fe20003f05070 */
[----:B------:R-:W2:Y:S01]  /*66a0*/  LDCU.64 UR4, c[0x0][0x358] ;  /* 0x00006b00ff0477ac */ /* 0x000ea20008000a00 */
[----:B------:R-:W-:Y:S02]  /*66b0*/  IMAD.MOV.U32 R68, RZ, RZ, 0x1 ;  /* 0x00000001ff447424 */ /* 0x000fe400078e00ff */
[----:B------:R-:W-:Y:S11]  /*66c0*/  ISETP.NE.AND.EX P0, PT, R65, RZ, PT, P0 ;  /* 0x000000ff4100720c */ /* 0x000ff60003f05300 */
[----:B------:R-:W-:Y:S02]  /*66d0*/  @!UPT UIADD3 URZ, UPT, UPT, URZ, URZ, URZ ;  /* 0x000000fffffff290 */ /* 0x000fe4000fffe0ff */
[----:B------:R-:W3:Y:S01]  /*66e0*/  @P0 LDC.64 R2, c[0x0][0x888] ;  /* 0x00022200ff020b82 */ /* 0x000ee20000000a00 */
[----:B-1----:R-:W-:Y:S04]  /*66f0*/  @P0 IMAD R0, R66, UR60, RZ ;  /* 0x0000003c42000c24 */ /* 0x002fe8000f8e02ff */
[----:B---3--:R-:W-:Y:S04]  /*6700*/  @P0 IMAD.WIDE R2, R0, 0x4, R2 ;  /* 0x0000000400020825 */ /* 0x008fe800078e0202 */
[----:B------:R-:W-:Y:S01]  /*6710*/  HFMA2 R0, -RZ, RZ, 0, 5.9604644775390625e-08 ;  /* 0x00000001ff007431 */ /* 0x000fe200000001ff */
[----:B--2--5:R2:W5:Y:S04]  /*6720*/  @P0 LDG.E R26, desc[UR4][R2.64] ;  /* 0x00000004021a0981 */ /* 0x024568000c1e1900 */
[----:B------:R-:W-:Y:S01]  /*6730*/  @!P0 PRMT R68, R0, 0x7610, R68 ;  /* 0x0000761000448816 */ /* 0x000fe20000000044 */
[----:B--2---:R-:W3:Y:S06]  /*6740*/  @!P0 LDC R26, c[0x0][0x880] ;  /* 0x00022000ff1a8b82 */ /* 0x004eec0000000800 */
.L_x_97:
[----:B------:R-:W-:Y:S05]  /*6750*/  @!P5 BRA `(.L_x_98) ;  /* 0x000000000024d947 */ /* 0x000fea0003800000 */
[----:B------:R-:W-:Y:S01]  /*6760*/  ISETP.NE.U32.AND P0, PT, R60, RZ, PT ;  /* 0x000000ff3c00720c */ /* 0x000fe20003f05070 */
[----:B------:R-:W2:Y:S03]  /*6770*/  LDCU.64 UR4, c[0x0][0x358] ;  /* 0x00006b00ff0477ac */ /* 0x000ea60008000a00 */
[----:B------:R-:W-:Y:S11]  /*6780*/  ISETP.NE.AND.EX P0, PT, R61, RZ, PT, P0 ;  /* 0x000000ff3d00720c */ /* 0x000ff60003f05300 */
[----:B------:R-:W-:Y:S02]  /*6790*/  @!UPT UIADD3 URZ, UPT, UPT, URZ, URZ, URZ ;  /* 0x000000fffffff290 */ /* 0x000fe4000fffe0ff */
[----:B------:R-:W4:Y:S01]  /*67a0*/  @P0 LDC.64 R2, c[0x0][0x8a8] ;  /* 0x00022a00ff020b82 */ /* 0x000f220000000a00 */
[----:B-1----:R-:W-:Y:S04]  /*67b0*/  @P0 IMAD R0, R62, UR60, RZ ;  /* 0x0000003c3e000c24 */ /* 0x002fe8000f8e02ff */
[----:B----4-:R-:W-:Y:S05]  /*67c0*/  @P0 IMAD.WIDE R2, R0, 0x4, R2 ;  /* 0x0000000400020825 */ /* 0x010fea00078e0202 */
[----:B--2--5:R2:W5:Y:S02]  /*67d0*/  @P0 LDG.E R24, desc[UR4][R2.64] ;  /* 0x0000000402180981 */ /* 0x024564000c1e1900 */
[----:B--2---:R-:W4:Y:S02]  /*67e0*/  @!P0 LDC R24, c[0x0][0x8a0] ;  /* 0x00022800ff188b82 */ /* 0x004f240000000800 */
.L_x_98:
[----:B---3-5:R-:W-:Y:S01]  /*67f0*/  FSETP.NEU.AND P0, PT, R26, RZ, PT ;  /* 0x000000ff1a00720b */ /* 0x028fe20003f0d000 */
[----:B------:R-:W-:Y:S01]  /*6800*/  IMAD.SHL.U32 R89, R27, 0x4, RZ ;  /* 0x000000041b597824 */ /* 0x000fe200078e00ff */
[----:B------:R-:W-:Y:S01]  /*6810*/  SEL R5, RZ, 0xffffffff, P3 ;  /* 0xffffffffff057807 */ /* 0x000fe20001800000 */
[----:B------:R-:W-:Y:S01]  /*6820*/  BSSY B1, `(.L_x_99) ;  /* 0x0000043000017945 */ /* 0x000fe20003800000 */
[----:B------:R-:W-:Y:S01]  /*6830*/  @!P4 LOP3.LUT P3, RZ, R68, 0xff, RZ, 0xc0, !PT ;  /* 0x000000ff44ffc812 */ /* 0x000fe2000786c0ff */
[----:B------:R-:W-:Y:S01]  /*6840*/  VIADD R84, R89, UR43 ;  /* 0x0000002b59547c36 */ /* 0x000fe20008000000 */
[----:B------:R-:W-:Y:S01]  /*6850*/  @!P4 SEL R2, RZ, 0xffffffff, P0 ;  /* 0xffffffffff02c807 */ /* 0x000fe20000000000 */
[----:B------:R-:W-:Y:S01]  /*6860*/  IMAD.MOV.U32 R90, RZ, RZ, 0x1 ;  /* 0x00000001ff5a7424 */ /* 0x000fe200078e00ff */
[----:B------:R-:W-:Y:S01]  /*6870*/  LOP3.LUT R77, R77, 0x1, RZ, 0x3c, !PT ;  /* 0x000000014d4d7812 */ /* 0x000fe200078e3cff */
[----:B------:R-:W-:Y:S01]  /*6880*/  IMAD.MOV.U32 R88, RZ, RZ, RZ ;  /* 0x000000ffff587224 */ /* 0x000fe200078e00ff */
[----:B------:R-:W-:Y:S02]  /*6890*/  @P2 SEL R2, R5, R2, !P3 ;  /* 0x0000000205022207 */ /* 0x000fe40005800000 */
[----:B------:R-:W-:Y:S02]  /*68a0*/  CS2R R58, SRZ ;  /* 0x00000000003a7805 */ /* 0x000fe4000001ff00 */
[----:B------:R-:W-:Y:S02]  /*68b0*/  LEA R86, R22, UR43, 0x3 ;  /* 0x0000002b16567c11 */ /* 0x000fe4000f8e18ff */
[----:B------:R-:W-:Y:S02]  /*68c0*/  CS2R R56, SRZ ;  /* 0x0000000000387805 */ /* 0x000fe4000001ff00 */
[----:B------:R-:W-:Y:S02]  /*68d0*/  @!P4 LOP3.LUT R2, R2, 0x1, RZ, 0xc0, !PT ;  /* 0x000000010202c812 */ /* 0x000fe400078ec0ff */
[----:B------:R-:W-:Y:S02]  /*68e0*/  CS2R R54, SRZ ;  /* 0x0000000000367805 */ /* 0x000fe4000001ff00 */
[----:B------:R-:W-:Y:S02]  /*68f0*/  SHF.L.U32 R3, R76, 0x1f, RZ ;  /* 0x0000001f4c037819 */ /* 0x000fe400000006ff */
[----:B------:R-:W-:Y:S02]  /*6900*/  CS2R R52, SRZ ;  /* 0x0000000000347805 */ /* 0x000fe4000001ff00 */
[----:B------:R-:W-:Y:S02]  /*6910*/  ISETP.NE.U32.OR P6, PT, R2, 0x1, P4 ;  /* 0x000000010200780c */ /* 0x000fe400027c5470 */
[----:B------:R-:W-:Y:S02]  /*6920*/  CS2R R50, SRZ ;  /* 0x0000000000327805 */ /* 0x000fe4000001ff00 */
[----:B------:R-:W-:Y:S02]  /*6930*/  LEA.HI R25, R22, R22, RZ, 0x1 ;  /* 0x0000001616197211 */ /* 0x000fe400078f08ff */
[----:B------:R-:W-:Y:S02]  /*6940*/  CS2R R48, SRZ ;  /* 0x0000000000307805 */ /* 0x000fe4000001ff00 */
[----:B------:R-:W-:Y:S02]  /*6950*/  LOP3.LUT P4, R73, R68, 0xff, RZ, 0xc0, !PT ;  /* 0x000000ff44497812 */ /* 0x000fe4000788c0ff */
[----:B------:R-:W-:Y:S02]  /*6960*/  CS2R R46, SRZ ;  /* 0x00000000002e7805 */ /* 0x000fe4000001ff00 */
[----:B------:R-:W-:Y:S01]  /*6970*/  SEL R2, RZ, 0xffffffff, P0 ;  /* 0xffffffffff027807 */ /* 0x000fe20000000000 */
[C---:B-1----:R-:W-:Y:S01]  /*6980*/  IMAD.SHL.U32 R0, R25.reuse, 0x40, RZ ;  /* 0x0000004019007824 */ /* 0x042fe200078e00ff */
[----:B------:R-:W-:Y:S02]  /*6990*/  LOP3.LUT R25, R25, 0xffe, RZ, 0xc0, !PT ;  /* 0x00000ffe19197812 */ /* 0x000fe400078ec0ff */
[----:B------:R-:W-:Y:S02]  /*69a0*/  CS2R R44, SRZ ;  /* 0x00000000002c7805 */ /* 0x000fe4000001ff00 */
[----:B------:R-:W-:Y:S01]  /*69b0*/  @P1 SEL R2, R5, R2, !P4 ;  /* 0x0000000205021207 */ /* 0x000fe20006000000 */
[----:B------:R-:W-:Y:S01]  /*69c0*/  VIADD R28, R84, 0x400 ;  /* 0x00000400541c7836 */ /* 0x000fe20000000000 */
[----:B------:R-:W-:Y:S01]  /*69d0*/  LOP3.LUT R0, R0, 0xffffff80, RZ, 0xc0, !PT ;  /* 0xffffff8000007812 */ /* 0x000fe200078ec0ff */
[----:B------:R-:W-:Y:S01]  /*69e0*/  IMAD.IADD R25, R22, 0x1, -R25 ;  /* 0x0000000116197824 */ /* 0x000fe200078e0a19 */
[----:B------:R-:W-:Y:S01]  /*69f0*/  @P6 SHF.L.U32 R4, R77, 0x1f, RZ ;  /* 0x0000001f4d046819 */ /* 0x000fe200000006ff */
[----:B------:R-:W-:Y:S01]  /*6a00*/  IMAD.IADD R82, R78, 0x1, R84 ;  /* 0x000000014e527824 */ /* 0x000fe200078e0254 */
[----:B------:R-:W-:Y:S01]  /*6a10*/  LOP3.LUT R2, R2, 0x1, RZ, 0xc0, !PT ;  /* 0x0000000102027812 */ /* 0x000fe200078ec0ff */
[----:B------:R-:W-:Y:S01]  /*6a20*/  IMAD.IADD R0, R23, 0x1, R0 ;  /* 0x0000000117007824 */ /* 0x000fe200078e0200 */
[----:B------:R-:W1:Y:S01]  /*6a30*/  @P6 SYNCS.PHASECHK.TRANS64.TRYWAIT P3, [UR43+0x20], R4 ;  /* 0x00002004ff0065a7 */ /* 0x000e62000806112b */
[----:B------:R-:W-:Y:S02]  /*6a40*/  P2R R81, PR, RZ, 0x40 ;  /* 0x00000040ff517803 */ /* 0x000fe40000000000 */
[----:B------:R-:W-:Y:S01]  /*6a50*/  ISETP.NE.U32.AND P5, PT, R2, 0x1, PT ;  /* 0x000000010200780c */ /* 0x000fe20003fa5070 */
[----:B------:R-:W-:Y:S03]  /*6a60*/  IMAD R25, R25, 0x100000, R0 ;  /* 0x0010000019197824 */ /* 0x000fe600078e0200 */
[----:B------:R-:W-:Y:S01]  /*6a70*/  P2R R91, PR, RZ, 0x20 ;  /* 0x00000020ff5b7803 */ /* 0x000fe20000000000 */
[----:B------:R2:W3:Y:S01]  /*6a80*/  SYNCS.PHASECHK.TRANS64.TRYWAIT P2, [R86+URZ+0x90], R3 ;  /* 0x00009003560075a7 */ /* 0x0004e200080411ff */
[----:B-1----:R-:W-:Y:S01]  /*6a90*/  @P6 SEL R90, RZ, 0x1, !P3 ;  /* 0x00000001ff5a6807 */ /* 0x002fe20005800000 */
[----:B--2---:R-:W-:Y:S06]  /*6aa0*/  @!P6 BRA `(.L_x_100) ;  /* 0x000000000068e947 */ /* 0x004fec0003800000 */
[C---:B------:R-:W-:Y:S01]  /*6ab0*/  @P5 IMAD R5, R79.reuse, 0x4, R28 ;  /* 0x000000044f055824 */ /* 0x040fe200078e021c */
[----:B------:R-:W-:Y:S01]  /*6ac0*/  ISETP.NE.AND P0, PT, R90, RZ, PT ;  /* 0x000000ff5a00720c */ /* 0x000fe20003f05270 */
[----:B------:R-:W-:Y:S01]  /*6ad0*/  @P5 IMAD R2, R79, 0x4, R84 ;  /* 0x000000044f025824 */ /* 0x000fe200078e0254 */
[----:B------:R-:W-:Y:S01]  /*6ae0*/  BSSY B0, `(.L_x_101) ;  /* 0x000000e000007945 */ /* 0x000fe20003800000 */
[----:B------:R-:W-:Y:S01]  /*6af0*/  IMAD.MOV.U32 R58, RZ, RZ, RZ ;  /* 0x000000ffff3a7224 */ /* 0x000fe200078e00ff */
[----:B------:R-:W-:Y:S01]  /*6b00*/  CS2R R54, SRZ ;  /* 0x0000000000367805 */ /* 0x000fe2000001ff00 */
[----:B------:R-:W-:Y:S01]  /*6b10*/  @P5 IMAD.IADD R4, R78, 0x1, R5 ;  /* 0x000000014e045824 */ /* 0x000fe200078e0205 */
[----:B------:R-:W-:Y:S02]  /*6b20*/  CS2R R52, SRZ ;  /* 0x0000000000347805 */ /* 0x000fe4000001ff00 */
[----:B------:R-:W-:Y:S02]  /*6b30*/  CS2R R56, SRZ ;  /* 0x0000000000387805 */ /* 0x000fe4000001ff00 */
[----:B------:R-:W-:Y:S02]  /*6b40*/  CS2R R46, SRZ ;  /* 0x00000000002e7805 */ /* 0x000fe4000001ff00 */
[----:B------:R-:W-:Y:S02]  /*6b50*/  CS2R R44, SRZ ;  /* 0x00000000002c7805 */ /* 0x000fe4000001ff00 */
[----:B------:R-:W-:Y:S02]  /*6b60*/  CS2R R50, SRZ ;  /* 0x0000000000327805 */ /* 0x000fe4000001ff00 */
[----:B------:R-:W-:Y:S01]  /*6b70*/  CS2R R48, SRZ ;  /* 0x0000000000307805 */ /* 0x000fe2000001ff00 */
[----:B------:R-:W-:Y:S06]  /*6b80*/  @P0 BRA `(.L_x_102) ;  /* 0x00000000000c0947 */ /* 0x000fec0003800000 */
[----:B------:R-:W-:Y:S04]  /*6b90*/  SHF.L.U32 R5, R77, 0x1f, RZ ;  /* 0x0000001f4d057819 */ /* 0x000fe800000006ff */
[----:B------:R-:W1:Y:S02]  /*6ba0*/  SYNCS.PHASECHK.TRANS64.TRYWAIT P0, [UR43+0x20], R5 ;  /* 0x00002005ff0075a7 */ /* 0x000e64000800112b */
[----:B-1----:R-:W-:Y:S05]  /*6bb0*/  @!P0 BRA `(.L_x_103) ;  /* 0x0000002800788947 */ /* 0x002fea0003800000 */
.L_x_102:
[----:B------:R-:W-:Y:S05]  /*6bc0*/  BSYNC B0 ;  /* 0x0000000000007941 */ /* 0x000fea0003800000 */
.L_x_101:
[----:B------:R-:W-:Y:S01]  /*6bd0*/  ISETP.NE.AND P0, PT, R91, RZ, PT ;  /* 0x000000ff5b00720c */ /* 0x000fe20003f05270 */
[----:B------:R-:W-:Y:S11]  /*6be0*/  HFMA2 R88, -RZ, RZ, 0, 5.9604644775390625e-08 ;  /* 0x00000001ff587431 */ /* 0x000ff600000001ff */
[----:B------:R-:W-:Y:S01]  /*6bf0*/  @!UPT UIADD3 URZ, UPT, UPT, URZ, URZ, URZ ;  /* 0x000000fffffff290 */ /* 0x000fe2000fffe0ff */
[----:B------:R-:W-:Y:S05]  /*6c00*/  @P0 WARPSYNC.ALL ;  /* 0x0000000000000948 */ /* 0x000fea0003800000 */
[----:B------:R2:W1:Y:S04]  /*6c10*/  @P0 LDSM.16.M88.4 R52, [R2+0x400] ;  /* 0x000400000234083b */ /* 0x0004680000000200 */
[----:B------:R2:W1:Y:S04]  /*6c20*/  @P0 LDSM.16.M88.4 R56, [R4] ;  /* 0x000000000438083b */ /* 0x0004680000000200 */
[----:B------:R2:W1:Y:S04]  /*6c30*/  @P0 LDSM.16.M88.4 R44, [R89+UR43+0x400] ;  /* 0x0004002b592c083b */ /* 0x0004680008000200 */
[----:B------:R2:W1:Y:S02]  /*6c40*/  @P0 LDSM.16.M88.4 R48, [R82+0x400] ;  /* 0x000400005230083b */ /* 0x0004640000000200 */
.L_x_100:
[----:B------:R-:W-:Y:S05]  /*6c50*/  BSYNC B1 ;  /* 0x0000000000017941 */ /* 0x000fea0003800000 */
.L_x_99:
[----:B-1----:R-:W-:Y:S04]  /*6c60*/  SHF.R.U32.HI R0, RZ, 0x15, R25 ;  /* 0x00000015ff007819 */ /* 0x002fe80000011619 */
[----:B------:R-:W-:Y:S01]  /*6c70*/  LOP3.LUT P0, RZ, R0, 0x3, R69, 0x48, !PT ;  /* 0x0000000300ff7812 */ /* 0x000fe20007804845 */
[----:B------:R-:W-:Y:S01]  /*6c80*/  @!UPT UIADD3 URZ, UPT, UPT, URZ, URZ, URZ ;  /* 0x000000fffffff290 */ /* 0x000fe2000fffe0ff */
[----:B---3--:R-:W-:Y:S11]  /*6c90*/  @P2 BRA `(.L_x_104) ;  /* 0x0000000000082947 */ /* 0x008ff60003800000 */
[----:B------:R-:W1:Y:S02]  /*6ca0*/  SYNCS.PHASECHK.TRANS64.TRYWAIT P1, [R86+URZ+0x90], R3 ;  /* 0x00009003560075a7 */ /* 0x000e6400080211ff */
[----:B-1----:R-:W-:Y:S05]  /*6cb0*/  @!P1 BRA `(.L_x_105) ;  /* 0x0000002800509947 */ /* 0x002fea0003800000 */
.L_x_104:
[----:B------:R-:W-:Y:S05]  /*6cc0*/  @!P0 BRA `(.L_x_106) ;  /* 0x0000000000408947 */ /* 0x000fea0003800000 */
[----:B------:R-:W3:Y:S01]  /*6cd0*/  LDCU.64 UR8, c[0x4][0x70] ;  /* 0x01000e00ff0877ac */ /* 0x000ee20008000a00 */
[----:B-1----:R-:W-:Y:S01]  /*6ce0*/  MOV R3, 0x0 ;  /* 0x0000000000037802 */ /* 0x002fe20000000f00 */
[----:B------:R-:W-:Y:S02]  /*6cf0*/  HFMA2 R12, -RZ, RZ, 0, 5.9604644775390625e-08 ;  /* 0x00000001ff0c7431 */ /* 0x000fe400000001ff */
[----:B------:R-:W-:Y:S02]  /*6d00*/  IMAD.MOV.U32 R8, RZ, RZ, 0x192 ;  /* 0x00000192ff087424 */ /* 0x000fe400078e00ff */
[----:B------:R-:W-:Y:S01]  /*6d10*/  IMAD.MOV.U32 R13, RZ, RZ, RZ ;  /* 0x000000ffff0d7224 */ /* 0x000fe200078e00ff */
[----:B------:R-:W1:Y:S01]  /*6d20*/  LDCU.64 UR6, c[0x4][0x78] ;  /* 0x01000f00ff0677ac */ /* 0x000e620008000a00 */
[----:B--2---:R-:W2:Y:S01]  /*6d30*/  LDC.64 R2, c[0x4][R3] ;  /* 0x0100000003027b82 */ /* 0x004ea20000000a00 */
[----:B------:R-:W5:Y:S01]  /*6d40*/  LDCU.64 UR4, c[0x4][0x10] ;  /* 0x01000200ff0477ac */ /* 0x000f620008000a00 */
[----:B---3--:R-:W-:Y:S01]  /*6d50*/  MOV R5, UR9 ;  /* 0x0000000900057c02 */ /* 0x008fe20008000f00 */
[----:B------:R-:W-:Y:S01]  /*6d60*/  IMAD.U32 R4, RZ, RZ, UR8 ;  /* 0x00000008ff047e24 */ /* 0x000fe2000f8e00ff */
[----:B-1----:R-:W-:Y:S01]  /*6d70*/  MOV R7, UR7 ;  /* 0x0000000700077c02 */ /* 0x002fe20008000f00 */
[----:B------:R-:W-:Y:S01]  /*6d80*/  IMAD.U32 R6, RZ, RZ, UR6 ;  /* 0x00000006ff067e24 */ /* 0x000fe2000f8e00ff */
[----:B-----5:R-:W-:Y:S01]  /*6d90*/  MOV R11, UR5 ;  /* 0x00000005000b7c02 */ /* 0x020fe20008000f00 */
[----:B------:R-:W-:Y:S02]  /*6da0*/  IMAD.U32 R10, RZ, RZ, UR4 ;  /* 0x00000004ff0a7e24 */ /* 0x000fe4000f8e00ff */
[----:B------:R-:W-:Y:S07]  /*6db0*/  LEPC R20, `(.L_x_106) ;  /* 0x000000001014794e */ /* 0x000fee0000000000 */
[----:B--2-4-:R-:W-:Y:S05]  /*6dc0*/  CALL.ABS.NOINC R2 ;  /* 0x0000000002007343 */ /* 0x014fea0003c00000 */
.L_x_106:
[----:B------:R-:W-:Y:S05]  /*6dd0*/  WARPSYNC.ALL ;  /* 0x0000000000007948 */ /* 0x000fea0003800000 */
[----:B------:R-:W-:Y:S01]  /*6de0*/  R2UR UR4, R25 ;  /* 0x00000000190472ca */ /* 0x000fe200000e0000 */
[----:B------:R-:W-:Y:S01]  /*6df0*/  BSSY.RECONVERGENT B0, `(.L_x_107) ;  /* 0x000003c000007945 */ /* 0x000fe20003800200 */
[----:B------:R-:W-:Y:S02]  /*6e00*/  SHF.L.U32 R87, R79, 0x2, RZ ;  /* 0x000000024f577819 */ /* 0x000fe400000006ff */
[----:B------:R-:W-:Y:S02]  /*6e10*/  ISETP.NE.AND P0, PT, R80, RZ, PT ;  /* 0x000000ff5000720c */ /* 0x000fe40003f05270 */
[----:B------:R-:W-:Y:S04]  /*6e20*/  IADD3 R83, PT, PT, R28, R87, RZ ;  /* 0x000000571c537210 */ /* 0x000fe80007ffe0ff */
[----:B------:R-:W-:Y:S03]  /*6e30*/  IADD3 R85, PT, PT, R78, R83, RZ ;  /* 0x000000534e557210 */ /* 0x000fe60007ffe0ff */
[----:B--2---:R-:W1:Y:S02]  /*6e40*/  LDTM.16dp128bit.x8 R4, tmem[UR4] ;  /* 0x00000004000479ee */ /* 0x004e640008180000 */
[C---:B-1--4-:R-:W-:Y:S01]  /*6e50*/  FMUL R3, R24.reuse, R4 ;  /* 0x0000000418037220 */ /* 0x052fe20000400000 */
[C---:B------:R-:W-:Y:S01]  /*6e60*/  FMUL R0, R24.reuse, R5 ;  /* 0x0000000518007220 */ /* 0x040fe20000400000 */
[C---:B------:R-:W-:Y:S01]  /*6e70*/  FMUL R5, R24.reuse, R6 ;  /* 0x0000000618057220 */ /* 0x040fe20000400000 */
[----:B------:R-:W-:Y:S01]  /*6e80*/  FMUL R2, R24, R7 ;  /* 0x0000000718027220 */ /* 0x000fe20000400000 */
[----:B------:R-:W-:Y:S01]  /*6e90*/  FFMA R28, R26, R44, R3 ;  /* 0x0000002c1a1c7223 */ /* 0x000fe20000000003 */
        /* <DEDUP_REMOVED lines=10> */
[----:B------:R1:W-:Y:S01]  /*6f40*/  STSM.16.M88.4 [R84+0x400], R28 ;  /* 0x0004001c54007844 */ /* 0x0003e20000000200 */
        /* <DEDUP_REMOVED lines=14> */
[C---:B------:R-:W-:Y:S01]  /*7030*/  FFMA R40, R26.reuse, R56, R15 ;  /* 0x000000381a287223 */ /* 0x040fe2000000000f */
[C---:B------:R-:W-:Y:S01]  /*7040*/  FFMA R41, R26.reuse, R57, R12 ;  /* 0x000000391a297223 */ /* 0x040fe2000000000c */
[C---:B------:R-:W-:Y:S01]  /*7050*/  FFMA R42, R26.reuse, R58, R17 ;  /* 0x0000003a1a2a7223 */ /* 0x040fe20000000011 */
[----:B------:R1:W-:Y:S01]  /*7060*/  STSM.16.M88.4 [R83], R36 ;  /* 0x0000002453007844 */ /* 0x0003e20000000200 */
[----:B------:R-:W-:Y:S05]  /*7070*/  FFMA R43, R26, R59, R14 ;  /* 0x0000003b1a2b7223 */ /* 0x000fea000000000e */
[----:B------:R1:W-:Y:S01]  /*7080*/  STSM.16.M88.4 [R85], R40 ;  /* 0x0000002855007844 */ /* 0x0003e20000000200 */
[----:B------:R-:W-:Y:S01]  /*7090*/  @!PT LDS RZ, [RZ] ;  /* 0x00000000fffff984 */ /* 0x000fe20000000800 */
[----:B------:R-:W-:Y:S01]  /*70a0*/  @!PT LDS RZ, [RZ] ;  /* 0x00000000fffff984 */ /* 0x000fe20000000800 */
[----:B------:R-:W-:Y:S01]  /*70b0*/  @!PT LDS RZ, [RZ] ;  /* 0x00000000fffff984 */ /* 0x000fe20000000800 */
[----:B------:R-:W-:Y:S01]  /*70c0*/  @!PT LDS RZ, [RZ] ;  /* 0x00000000fffff984 */ /* 0x000fe20000000800 */
[----:B------:R2:W-:Y:S06]  /*70d0*/  MEMBAR.ALL.CTA ;  /* 0x0000000000007992 */ /* 0x0005ec0000008000 */
[----:B--2---:R-:W2:Y:S02]  /*70e0*/  FENCE.VIEW.ASYNC.S ;  /* 0x00000000000073c6 */ /* 0x004ea40000000000 */
[----:B--2---:R-:W-:Y:S06]  /*70f0*/  BAR.SYNC.DEFER_BLOCKING 0x1, 0x80 ;  /* 0x0042000000007b1d */ /* 0x004fec0000010000 */
[----:B------:R-:W-:Y:S05]  /*7100*/  @P0 BRA `(.L_x_108) ;  /* 0x0000000000280947 */ /* 0x000fea0003800000 */
[----:B------:R-:W2:Y:S01]  /*7110*/  LDCU.64 UR6, c[0x0][0x348] ;  /* 0x00006900ff0677ac */ /* 0x000ea20008000a00 */
[----:B------:R-:W-:Y:S01]  /*7120*/  UIADD3 UR4, UPT, UPT, UR43, 0x400, URZ ;  /* 0x000004002b047890 */ /* 0x000fe2000fffe0ff */
[----:B------:R-:W-:Y:S05]  /*7130*/  UMOV UR51, UR60 ;  /* 0x0000003c00337c82 */ /* 0x000fea0008000000 */
[----:B------:R-:W-:Y:S04]  /*7140*/  MOV R72, UR4 ;  /* 0x0000000400487c02 */ /* 0x000fe80008000f00 */
[----:B------:R-:W-:Y:S01]  /*7150*/  R2UR UR48, R72 ;  /* 0x00000000483072ca */ /* 0x000fe200000e0000 */
[----:B--2---:R-:W-:Y:S04]  /*7160*/  UIADD3 UR4, UP0, UPT, UR6, 0x680, URZ ;  /* 0x0000068006047890 */ /* 0x004fe8000ff1e0ff */
[----:B------:R-:W-:Y:S09]  /*7170*/  UIADD3.X UR5, UPT, UPT, URZ, UR7, URZ, UP0, !UPT ;  /* 0x00000007ff057290 */ /* 0x000ff200087fe4ff */
[----:B------:R2:W-:Y:S01]  /*7180*/  UTMASTG.3D [UR48], [UR4] ;  /* 0x00000030040073b5 */ /* 0x0005e20008010000 */
[----:B------:R0:W-:Y:S01]  /*7190*/  UTMACMDFLUSH ;  /* 0x00000000000079b7 */ /* 0x0001e20000000000 */
[----:B--2---:R-:W-:Y:S04]  /*71a0*/  DEPBAR.LE SB0, 0x1 ;  /* 0x000080400000791a */ /* 0x004fe80000000000 */
.L_x_108:
[----:B------:R-:W-:Y:S05]  /*71b0*/  BSYNC.RECONVERGENT B0 ;  /* 0x0000000000007941 */ /* 0x000fea0003800200 */
.L_x_107:
[----:B------:R-:W-:Y:S01]  /*71c0*/  BAR.SYNC.DEFER_BLOCKING 0x1, 0x80 ;  /* 0x0042000000007b1d */ /* 0x000fe20000010000 */
[----:B------:R-:W-:Y:S01]  /*71d0*/  ISETP.NE.AND P1, PT, R81, RZ, PT ;  /* 0x000000ff5100720c */ /* 0x000fe20003f25270 */
[----:B------:R-:W-:Y:S01]  /*71e0*/  UISETP.NE.AND UP0, UPT, UR46, URZ, UPT ;  /* 0x000000ff2e00728c */ /* 0x000fe2000bf05270 */
[----:B------:R-:W-:Y:S11]  /*71f0*/  LEA R3, R88, UR43, 0x3 ;  /* 0x0000002b58037c11 */ /* 0x000ff6000f8e18ff */
[----:B------:R-:W-:Y:S01]  /*7200*/  @P1 SHF.L.U32 R2, R77, 0x1f, RZ ;  /* 0x0000001f4d021819 */ /* 0x000fe200000006ff */
[----:B------:R-:W-:Y:S06]  /*7210*/  BRA.U !UP0, `(.L_x_109) ;  /* 0x0000000108247547 */ /* 0x000fec000b800000 */
[----:B------:R-:W-:Y:S01]  /*7220*/  IMAD.U32 R5, RZ, RZ, UR45 ;  /* 0x0000002dff057e24 */ /* 0x000fe2000f8e00ff */
[----:B------:R-:W-:Y:S01]  /*7230*/  MOV R0, UR63 ;  /* 0x0000003f00007c02 */ /* 0x000fe20008000f00 */
[----:B------:R-:W-:Y:S03]  /*7240*/  UIADD3 UR4, UPT, UPT, UR45, 0x1, URZ ;  /* 0x000000012d047890 */ /* 0x000fe6000fffe0ff */
[----:B------:R-:W-:Y:S01]  /*7250*/  @P1 LEA R5, R5, UR43, 0x3 ;  /* 0x0000002b05051c11 */ /* 0x000fe2000f8e18ff */
[----:B------:R-:W-:Y:S04]  /*7260*/  UISETP.NE.AND UP0, UPT, UR4, 0x4, UPT ;  /* 0x000000040400788c */ /* 0x000fe8000bf05270 */
[----:B------:R-:W-:Y:S01]  /*7270*/  @P1 VIADD R5, R5, 0x40 ;  /* 0x0000004005051836 */ /* 0x000fe20000000000 */
[----:B------:R-:W-:Y:S04]  /*7280*/  USEL UR45, UR4, URZ, UP0 ;  /* 0x000000ff042d7287 */ /* 0x000fe80008000000 */
[----:B------:R-:W-:Y:S04]  /*7290*/  @P1 PRMT R0, R0, 0x654, R5 ;  /* 0x0000065400001816 */ /* 0x000fe80000000005 */
[----:B------:R2:W-:Y:S04]  /*72a0*/  @P1 SYNCS.ARRIVE.TRANS64.RED.A1T0 RZ, [R0+URZ], RZ ;  /* 0x000000ff00ff19a7 */ /* 0x0005e800081004ff */
.L_x_109:
[----:B------:R-:W3:Y:S01]  /*72b0*/  @P1 SYNCS.PHASECHK.TRANS64.TRYWAIT P0, [R3+URZ+0x20], R2 ;  /* 0x00002002030015a7 */ /* 0x000ee200080011ff */
[----:B------:R-:W-:Y:S01]  /*72c0*/  BSSY B1, `(.L_x_110) ;  /* 0x0000017000017945 */ /* 0x000fe20003800000 */
[----:B---3--:R-:W-:Y:S03]  /*72d0*/  @P1 SEL R90, RZ, 0x1, !P0 ;  /* 0x00000001ff5a1807 */ /* 0x008fe60004000000 */
[----:B------:R-:W-:Y:S05]  /*72e0*/  @!P1 BRA `(.L_x_111) ;  /* 0x0000000000509947 */ /* 0x000fea0003800000 */
[----:B------:R-:W-:Y:S01]  /*72f0*/  ISETP.NE.AND P1, PT, R91, RZ, PT ;  /* 0x000000ff5b00720c */ /* 0x000fe20003f25270 */
[----:B------:R-:W-:Y:S01]  /*7300*/  BSSY B0, `(.L_x_112) ;  /* 0x000000a000007945 */ /* 0x000fe20003800000 */
[----:B------:R-:W-:Y:S11]  /*7310*/  ISETP.NE.AND P0, PT, R90, RZ, PT ;  /* 0x000000ff5a00720c */ /* 0x000ff60003f05270 */
[----:B------:R-:W-:Y:S04]  /*7320*/  @P1 IMAD R4, R88, 0x2000, R89 ;  /* 0x0000200058041824 */ /* 0x000fe800078e0259 */
[----:B------:R-:W-:Y:S05]  /*7330*/  @P1 VIADD R2, R4, UR43 ;  /* 0x0000002b04021c36 */ /* 0x000fea0008000000 */
[----:B------:R-:W-:Y:S01]  /*7340*/  @P1 IADD3 R5, PT, PT, R87, R2, RZ ;  /* 0x0000000257051210 */ /* 0x000fe20007ffe0ff */
[----:B------:R-:W-:Y:S01]  /*7350*/  @P1 IMAD.IADD R2, R78, 0x1, R2 ;  /* 0x000000014e021824 */ /* 0x000fe200078e0202 */
[----:B------:R-:W-:Y:S06]  /*7360*/  @P0 BRA `(.L_x_113) ;  /* 0x00000000000c0947 */ /* 0x000fec0003800000 */
[----:B--2---:R-:W-:Y:S04]  /*7370*/  SHF.L.U32 R0, R77, 0x1f, RZ ;  /* 0x0000001f4d007819 */ /* 0x004fe800000006ff */
[----:B------:R-:W2:Y:S02]  /*7380*/  SYNCS.PHASECHK.TRANS64.TRYWAIT P0, [R3+URZ+0x20], R0 ;  /* 0x00002000030075a7 */ /* 0x000ea400080011ff */
[----:B--2---:R-:W-:Y:S05]  /*7390*/  @!P0 BRA `(.L_x_114) ;  /* 0x0000002000ac8947 */ /* 0x004fea0003800000 */
.L_x_113:
[----:B------:R-:W-:Y:S05]  /*73a0*/  BSYNC B0 ;  /* 0x0000000000007941 */ /* 0x000fea0003800000 */
.L_x_112:
[----:B------:R-:W-:Y:S02]  /*73b0*/  ISETP.NE.AND P0, PT, R91, RZ, PT ;  /* 0x000000ff5b00720c */ /* 0x000fe40003f05270 */
[----:B------:R-:W-:Y:S11]  /*73c0*/  IADD3 R88, PT, PT, R88, 0x1, RZ ;  /* 0x0000000158587810 */ /* 0x000ff60007ffe0ff */
[----:B--2---:R-:W-:Y:S01]  /*73d0*/  @P0 IMAD.IADD R0, R78, 0x1, R5 ;  /* 0x000000014e000824 */ /* 0x004fe200078e0205 */
[----:B------:R-:W-:Y:S05]  /*73e0*/  @P0 WARPSYNC.ALL ;  /* 0x0000000000000948 */ /* 0x000fea0003800000 */
[----:B------:R3:W4:Y:S04]  /*73f0*/  @P0 LDSM.16.M88.4 R44, [R4+UR43+0x400] ;  /* 0x0004002b042c083b */ /* 0x0007280008000200 */
[----:B------:R3:W2:Y:S04]  /*7400*/  @P0 LDSM.16.M88.4 R48, [R2+0x400] ;  /* 0x000400000230083b */ /* 0x0006a80000000200 */
[----:B------:R3:W1:Y:S04]  /*7410*/  @P0 LDSM.16.M88.4 R52, [R5+0x400] ;  /* 0x000400000534083b */ /* 0x0006680000000200 */
[----:B------:R3:W1:Y:S02]  /*7420*/  @P0 LDSM.16.M88.4 R56, [R0+0x400] ;  /* 0x000400000038083b */ /* 0x0006640000000200 */
.L_x_111:
[----:B------:R-:W-:Y:S05]  /*7430*/  BSYNC B1 ;  /* 0x0000000000017941 */ /* 0x000fea0003800000 */
.L_x_110:
[----:B--23--:R-:W-:Y:S05]  /*7440*/  VIADD R0, R25, 0x20 ;  /* 0x0000002019007836 */ /* 0x00cfea0000000000 */
[----:B------:R-:W-:Y:S04]  /*7450*/  SHF.R.U32.HI R0, RZ, 0x15, R0 ;  /* 0x00000015ff007819 */ /* 0x000fe80000011600 */
[----:B------:R-:W-:Y:S11]  /*7460*/  LOP3.LUT P0, RZ, R0, 0x3, R69, 0x48, !PT ;  /* 0x0000000300ff7812 */ /* 0x000ff60007804845 */
[----:B------:R-:W-:Y:S02]  /*7470*/  @!UPT UIADD3 URZ, UPT, UPT, URZ, URZ, URZ ;  /* 0x000000fffffff290 */ /* 0x000fe4000fffe0ff */
[----:B------:R-:W-:Y:S05]  /*7480*/  @!P0 BRA `(.L_x_115) ;  /* 0x0000000000408947 */ /* 0x000fea0003800000 */
[----:B------:R-:W2:Y:S01]  /*7490*/  LDCU.64 UR8, c[0x4][0x70] ;  /* 0x01000e00ff0877ac */ /* 0x000ea20008000a00 */
[----:B------:R-:W-:Y:S01]  /*74a0*/  MOV R3, 0x0 ;  /* 0x0000000000037802 */ /* 0x000fe20000000f00 */
[----:B------:R-:W-:Y:S02]  /*74b0*/  HFMA2 R12, -RZ, RZ, 0, 5.9604644775390625e-08 ;  /* 0x00000001ff0c7431 */ /* 0x000fe400000001ff */
[----:B------:R-:W-:Y:S02]  /*74c0*/  IMAD.MOV.U32 R8, RZ, RZ, 0x192 ;  /* 0x00000192ff087424 */ /* 0x000fe400078e00ff */
[----:B------:R-:W-:Y:S01]  /*74d0*/  IMAD.MOV.U32 R13, RZ, RZ, RZ ;  /* 0x000000ffff0d7224 */ /* 0x000fe200078e00ff */
[----:B------:R-:W3:Y:S01]  /*74e0*/  LDCU.64 UR6, c[0x4][0x78] ;  /* 0x01000f00ff0677ac */ /* 0x000ee20008000a00 */
[----:B------:R-:W1:Y:S01]  /*74f0*/  LDC.64 R2, c[0x4][R3] ;  /* 0x0100000003027b82 */ /* 0x000e620000000a00 */
[----:B------:R-:W5:Y:S01]  /*7500*/  LDCU.64 UR4, c[0x4][0x10] ;  /* 0x01000200ff0477ac */ /* 0x000f620008000a00 */
[----:B--2---:R-:W-:Y:S01]  /*7510*/  MOV R5, UR9 ;  /* 0x0000000900057c02 */ /* 0x004fe20008000f00 */
[----:B------:R-:W-:Y:S01]  /*7520*/  IMAD.U32 R4, RZ, RZ, UR8 ;  /* 0x00000008ff047e24 */ /* 0x000fe2000f8e00ff */
[----:B---3--:R-:W-:Y:S01]  /*7530*/  MOV R7, UR7 ;  /* 0x0000000700077c02 */ /* 0x008fe20008000f00 */
[----:B------:R-:W-:Y:S01]  /*7540*/  IMAD.U32 R6, RZ, RZ, UR6 ;  /* 0x00000006ff067e24 */ /* 0x000fe2000f8e00ff */
[----:B-----5:R-:W-:Y:S01]  /*7550*/  MOV R11, UR5 ;  /* 0x00000005000b7c02 */ /* 0x020fe20008000f00 */
[----:B------:R-:W-:Y:S02]  /*7560*/  IMAD.U32 R10, RZ, RZ, UR4 ;  /* 0x00000004ff0a7e24 */ /* 0x000fe4000f8e00ff */
[----:B------:R-:W-:Y:S07]  /*7570*/  LEPC R20, `(.L_x_115) ;  /* 0x000000001014794e */ /* 0x000fee0000000000 */
[----:B-1--4-:R-:W-:Y:S05]  /*7580*/  CALL.ABS.NOINC R2 ;  /* 0x0000000002007343 */ /* 0x012fea0003c00000 */
.L_x_115:
[----:B------:R-:W-:Y:S05]  /*7590*/  WARPSYNC.ALL ;  /* 0x0000000000007948 */ /* 0x000fea0003800000 */
[----:B------:R-:W-:Y:S01]  /*75a0*/  R2UR UR4, R25 ;  /* 0x00000000190472ca */ /* 0x000fe200000e0000 */
[----:B------:R-:W-:Y:S01]  /*75b0*/  BSSY.RECONVERGENT B0, `(.L_x_116) ;  /* 0x0000041000007945 */ /* 0x000fe20003800200 */
[----:B------:R-:W-:Y:S02]  /*75c0*/  ISETP.NE.AND P6, PT, R81, RZ, PT ;  /* 0x000000ff5100720c */ /* 0x000fe40003fc5270 */
[----:B------:R-:W-:Y:S02]  /*75d0*/  ISETP.NE.AND P0, PT, R80, RZ, PT ;  /* 0x000000ff5000720c */ /* 0x000fe40003f05270 */
[----:B------:R-:W-:Y:S02]  /*75e0*/  MOV R21, UR45 ;  /* 0x0000002d00157c02 */ /* 0x000fe40008000f00 */
[----:B------:R-:W-:Y:S05]  /*75f0*/  MOV R20, UR63 ;  /* 0x0000003f00147c02 */ /* 0x000fea0008000f00 */
[----:B------:R-:W2:Y:S02]  /*7600*/  LDTM.16dp128bit.x8 R4, tmem[UR4+0x20] ;  /* 0x00002004000479ee */ /* 0x000ea40008180000 */
[----:B------:R-:W-:Y:S02]  /*7610*/  @P6 LEA R21, R21, UR43, 0x3 ;  /* 0x0000002b15156c11 */ /* 0x000fe4000f8e18ff */
[----:B------:R-:W-:Y:S02]  /*7620*/  @P6 SHF.L.U32 R92, R77, 0x1f, RZ ;  /* 0x0000001f4d5c6819 */ /* 0x000fe400000006ff */
[----:B------:R-:W-:Y:S04]  /*7630*/  @P6 IADD3 R21, PT, PT, R21, 0x40, RZ ;  /* 0x0000004015156810 */ /* 0x000fe80007ffe0ff */
[----:B------:R-:W-:Y:S02]  /*7640*/  @P6 PRMT R20, R20, 0x654, R21 ;  /* 0x0000065414146816 */ /* 0x000fe40000000015 */
[----:B------:R-:W-:Y:S01]  /*7650*/  LEA R21, R88, UR43, 0x3 ;  /* 0x0000002b58157c11 */ /* 0x000fe2000f8e18ff */
[C---:B--2---:R-:W-:Y:S01]  /*7660*/  FMUL R3, R24.reuse, R4 ;  /* 0x0000000418037220 */ /* 0x044fe20000400000 */
[C---:B------:R-:W-:Y:S01]  /*7670*/  FMUL R0, R24.reuse, R5 ;  /* 0x0000000518007220 */ /* 0x040fe20000400000 */
[C---:B------:R-:W-:Y:S01]  /*7680*/  FMUL R5, R24.reuse, R6 ;  /* 0x0000000618057220 */ /* 0x040fe20000400000 */
[----:B------:R-:W-:Y:S01]  /*7690*/  FMUL R2, R24, R7 ;  /* 0x0000000718027220 */ /* 0x000fe20000400000 */
[----:B-1--4-:R-:W-:Y:S01]  /*76a0*/  FFMA R28, R26, R44, R3 ;  /* 0x0000002c1a1c7223 */ /* 0x012fe20000000003 */
        /* <DEDUP_REMOVED lines=28> */
[----:B------:R1:W-:Y:S01]  /*7870*/  STSM.16.M88.4 [R83+0x2000], R36 ;  /* 0x0020002453007844 */ /* 0x0003e20000000200 */
[----:B------:R-:W-:Y:S05]  /*7880*/  FFMA R43, R26, R59, R14 ;  /* 0x0000003b1a2b7223 */ /* 0x000fea000000000e */
[----:B------:R1:W-:Y:S01]  /*7890*/  STSM.16.M88.4 [R85+0x2000], R40 ;  /* 0x0020002855007844 */ /* 0x0003e20000000200 */
        /* <DEDUP_REMOVED lines=9> */
[----:B------:R-:W-:Y:S02]  /*7930*/  UIADD3 UR9, UPT, UPT, UR49, 0x20, URZ ;  /* 0x0000002031097890 */ /* 0x000fe4000fffe0ff */
[----:B------:R-:W-:Y:S01]  /*7940*/  UIADD3 UR8, UPT, UPT, UR43, 0x2400, URZ ;  /* 0x000024002b087890 */ /* 0x000fe2000fffe0ff */
[----:B------:R-:W-:Y:S01]  /*7950*/  UMOV UR10, UR50 ;  /* 0x00000032000a7c82 */ /* 0x000fe20008000000 */
[----:B------:R-:W-:Y:S01]  /*7960*/  UMOV UR11, UR60 ;  /* 0x0000003c000b7c82 */ /* 0x000fe20008000000 */
[----:B--2---:R-:W-:Y:S04]  /*7970*/  UIADD3 UR4, UP0, UPT, UR6, 0x680, URZ ;  /* 0x0000068006047890 */ /* 0x004fe8000ff1e0ff */
[----:B------:R-:W-:Y:S09]  /*7980*/  UIADD3.X UR5, UPT, UPT, URZ, UR7, URZ, UP0, !UPT ;  /* 0x00000007ff057290 */ /* 0x000ff200087fe4ff */
[----:B------:R2:W-:Y:S01]  /*7990*/  UTMASTG.3D [UR8], [UR4] ;  /* 0x00000008040073b5 */ /* 0x0005e20008010000 */
[----:B------:R0:W-:Y:S01]  /*79a0*/  UTMACMDFLUSH ;  /* 0x00000000000079b7 */ /* 0x0001e20000000000 */
[----:B--2---:R-:W-:Y:S04]  /*79b0*/  DEPBAR.LE SB0, 0x1 ;  /* 0x000080400000791a */ /* 0x004fe80000000000 */
.L_x_117:
[----:B------:R-:W-:Y:S05]  /*79c0*/  BSYNC.RECONVERGENT B0 ;  /* 0x0000000000007941 */ /* 0x000fea0003800200 */
.L_x_116:
[----:B------:R-:W-:Y:S01]  /*79d0*/  BAR.SYNC.DEFER_BLOCKING 0x1, 0x80 ;  /* 0x0042000000007b1d */ /* 0x000fe20000010000 */
[----:B------:R-:W-:Y:S04]  /*79e0*/  UIADD3 UR4, UPT, UPT, UR45, 0x1, URZ ;  /* 0x000000012d047890 */ /* 0x000fe8000fffe0ff */
[----:B------:R-:W-:Y:S04]  /*79f0*/  UISETP.NE.AND UP0, UPT, UR4, 0x4, UPT ;  /* 0x000000040400788c */ /* 0x000fe8000bf05270 */
[----:B------:R-:W-:Y:S01]  /*7a00*/  USEL UR44, UR4, URZ, UP0 ;  /* 0x000000ff042c7287 */ /* 0x000fe20008000000 */
[----:B------:R2:W-:Y:S01]  /*7a10*/  @P6 SYNCS.ARRIVE.TRANS64.RED.A1T0 RZ, [R20+URZ], RZ ;  /* 0x000000ff14ff69a7 */ /* 0x0005e200081004ff */
[----:B------:R-:W-:Y:S01]  /*7a20*/  BSSY B1, `(.L_x_118) ;  /* 0x0000018000017945 */ /* 0x000fe20003800000 */
[----:B------:R-:W3:Y:S02]  /*7a30*/  @P6 SYNCS.PHASECHK.TRANS64.TRYWAIT P0, [R21+URZ+0x20], R92 ;  /* 0x0000205c150065a7 */ /* 0x000ee400080011ff */
[----:B---3--:R-:W-:Y:S01]  /*7a40*/  @P6 SEL R90, RZ, 0x1, !P0 ;  /* 0x00000001ff5a6807 */ /* 0x008fe20004000000 */
[----:B--2---:R-:W-:Y:S06]  /*7a50*/  @!P6 BRA `(.L_x_119) ;  /* 0x000000000050e947 */ /* 0x004fec0003800000 */
        /* <DEDUP_REMOVED lines=8> */
[----:B------:R-:W-:Y:S04]  /*7ae0*/  SHF.L.U32 R4, R77, 0x1f, RZ ;  /* 0x0000001f4d047819 */ /* 0x000fe800000006ff */
[----:B------:R-:W2:Y:S02]  /*7af0*/  SYNCS.PHASECHK.TRANS64.TRYWAIT P0, [R21+URZ+0x20], R4 ;  /* 0x00002004150075a7 */ /* 0x000ea400080011ff */
[----:B--2---:R-:W-:Y:S05]  /*7b00*/  @!P0 BRA `(.L_x_122) ;  /* 0x0000001800e48947 */ /* 0x004fea0003800000 */
.L_x_121:
[----:B------:R-:W-:Y:S05]  /*7b10*/  BSYNC B0 ;  /* 0x0000000000007941 */ /* 0x000fea0003800000 */
.L_x_120:
[----:B------:R-:W-:Y:S02]  /*7b20*/  ISETP.NE.AND P0, PT, R91, RZ, PT ;  /* 0x000000ff5b00720c */ /* 0x000fe40003f05270 */
[----:B------:R-:W-:Y:S11]  /*7b30*/  IADD3 R88, PT, PT, R88, 0x1, RZ ;  /* 0x0000000158587810 */ /* 0x000ff60007ffe0ff */
[----:B--2---:R-:W-:Y:S01]  /*7b40*/  @P0 IMAD.IADD R4, R78, 0x1, R3 ;  /* 0x000000014e040824 */ /* 0x004fe200078e0203 */
[----:B------:R-:W-:Y:S05]  /*7b50*/  @P0 WARPSYNC.ALL ;  /* 0x0000000000000948 */ /* 0x000fea0003800000 */
[----:B------:R2:W3:Y:S04]  /*7b60*/  @P0 LDSM.16.M88.4 R44, [R2+UR43+0x400] ;  /* 0x0004002b022c083b */ /* 0x0004e80008000200 */
[----:B------:R2:W4:Y:S04]  /*7b70*/  @P0 LDSM.16.M88.4 R48, [R0+0x400] ;  /* 0x000400000030083b */ /* 0x0005280000000200 */
[----:B------:R2:W1:Y:S04]  /*7b80*/  @P0 LDSM.16.M88.4 R52, [R3+0x400] ;  /* 0x000400000334083b */ /* 0x0004680000000200 */
[----:B------:R2:W1:Y:S02]  /*7b90*/  @P0 LDSM.16.M88.4 R56, [R4+0x400] ;  /* 0x000400000438083b */ /* 0x0004640000000200 */
.L_x_119:
[----:B------:R-:W-:Y:S05]  /*7ba0*/  BSYNC B1 ;  /* 0x0000000000017941 */ /* 0x000fea0003800000 */
.L_x_118:
[----:B--2---:R-:W-:Y:S05]  /*7bb0*/  VIADD R0, R25, 0x40 ;  /* 0x0000004019007836 */ /* 0x004fea0000000000 */
        /* <DEDUP_REMOVED lines=9> */
[----:B------:R-:W5:Y:S01]  /*7c50*/  LDCU.64 UR6, c[0x4][0x78] ;  /* 0x01000f00ff0677ac */ /* 0x000f620008000a00 */
[----:B------:R-:W1:Y:S01]  /*7c60*/  LDC.64 R2, c[0x4][R3] ;  /* 0x0100000003027b82 */ /* 0x000e620000000a00 */
[----:B------:R-:W3:Y:S01]  /*7c70*/  LDCU.64 UR4, c[0x4][0x10] ;  /* 0x01000200ff0477ac */ /* 0x000ee20008000a00 */
[----:B--2---:R-:W-:Y:S01]  /*7c80*/  MOV R5, UR9 ;  /* 0x0000000900057c02 */ /* 0x004fe20008000f00 */
[----:B------:R-:W-:Y:S01]  /*7c90*/  IMAD.U32 R4, RZ, RZ, UR8 ;  /* 0x00000008ff047e24 */ /* 0x000fe2000f8e00ff */
[----:B-----5:R-:W-:Y:S01]  /*7ca0*/  MOV R7, UR7 ;  /* 0x0000000700077c02 */ /* 0x020fe20008000f00 */
[----:B------:R-:W-:Y:S01]  /*7cb0*/  IMAD.U32 R6, RZ, RZ, UR6 ;  /* 0x00000006ff067e24 */ /* 0x000fe2000f8e00ff */
[----:B---3--:R-:W-:Y:S01]  /*7cc0*/  MOV R11, UR5 ;  /* 0x00000005000b7c02 */ /* 0x008fe20008000f00 */
[----:B------:R-:W-:Y:S02]  /*7cd0*/  IMAD.U32 R10, RZ, RZ, UR4 ;  /* 0x00000004ff0a7e24 */ /* 0x000fe4000f8e00ff */
[----:B------:R-:W-:Y:S07]  /*7ce0*/  LEPC R20, `(.L_x_123) ;  /* 0x000000001014794e */ /* 0x000fee0000000000 */
[----:B-1--4-:R-:W-:Y:S05]  /*7cf0*/  CALL.ABS.NOINC R2 ;  /* 0x0000000002007343 */ /* 0x012fea0003c00000 */
.L_x_123:
[----:B------:R-:W-:Y:S05]  /*7d00*/  WARPSYNC.ALL ;  /* 0x0000000000007948 */ /* 0x000fea0003800000 */
[----:B------:R-:W-:Y:S01]  /*7d10*/  R2UR UR4, R25 ;  /* 0x00000000190472ca */ /* 0x000fe200000e0000 */
[----:B------:R-:W-:Y:S01]  /*7d20*/  BSSY.RECONVERGENT B0, `(.L_x_124) ;  /* 0x0000041000007945 */ /* 0x000fe20003800200 */
[----:B------:R-:W-:Y:S02]  /*7d30*/  ISETP.NE.AND P6, PT, R81, RZ, PT ;  /* 0x000000ff5100720c */ /* 0x000fe40003fc5270 */
[----:B------:R-:W-:Y:S02]  /*7d40*/  ISETP.NE.AND P0, PT, R80, RZ, PT ;  /* 0x000000ff5000720c */ /* 0x000fe40003f05270 */
[----:B------:R-:W-:Y:S02]  /*7d50*/  MOV R21, UR44 ;  /* 0x0000002c00157c02 */ /* 0x000fe40008000f00 */
[----:B------:R-:W-:Y:S02]  /*7d60*/  MOV R20, UR63 ;  /* 0x0000003f00147c02 */ /* 0x000fe40008000f00 */
[----:B------:R-:W-:Y:S03]  /*7d70*/  LEA R92, R88, UR43, 0x3 ;  /* 0x0000002b585c7c11 */ /* 0x000fe6000f8e18ff */
[----:B------:R-:W2:Y:S02]  /*7d80*/  LDTM.16dp128bit.x8 R4, tmem[UR4+0x40] ;  /* 0x00004004000479ee */ /* 0x000ea40008180000 */
[----:B------:R-:W-:Y:S04]  /*7d90*/  @P6 LEA R21, R21, UR43, 0x3 ;  /* 0x0000002b15156c11 */ /* 0x000fe8000f8e18ff */
[----:B------:R-:W-:Y:S04]  /*7da0*/  @P6 IADD3 R21, PT, PT, R21, 0x40, RZ ;  /* 0x0000004015156810 */ /* 0x000fe80007ffe0ff */
[----:B------:R-:W-:Y:S02]  /*7db0*/  @P6 PRMT R20, R20, 0x654, R21 ;  /* 0x0000065414146816 */ /* 0x000fe40000000015 */
[----:B------:R-:W-:Y:S01]  /*7dc0*/  @P6 SHF.L.U32 R21, R77, 0x1f, RZ ;  /* 0x0000001f4d156819 */ /* 0x000fe200000006ff */
[C---:B--2---:R-:W-:Y:S01]  /*7dd0*/  FMUL R3, R24.reuse, R4 ;  /* 0x0000000418037220 */ /* 0x044fe20000400000 */
[C---:B------:R-:W-:Y:S01]  /*7de0*/  FMUL R0, R24.reuse, R5 ;  /* 0x0000000518007220 */ /* 0x040fe20000400000 */
[C---:B------:R-:W-:Y:S01]  /*7df0*/  FMUL R5, R24.reuse, R6 ;  /* 0x0000000618057220 */ /* 0x040fe20000400000 */
[----:B------:R-:W-:Y:S01]  /*7e00*/  FMUL R2, R24, R7 ;  /* 0x0000000718027220 */ /* 0x000fe20000400000 */
[----:B-1-3--:R-:W-:Y:S01]  /*7e10*/  FFMA R28, R26, R44, R3 ;  /* 0x0000002c1a1c7223 */ /* 0x00afe20000000003 */
[----:B------:R-:W-:Y:S01]  /*7e20*/  FMUL R7, R24, R8 ;  /* 0x0000000818077220 */ /* 0x000fe20000400000 */
[----:B------:R-:W-:Y:S01]  /*7e30*/  FFMA R29, R26, R45, R0 ;  /* 0x0000002d1a1d7223 */ /* 0x000fe20000000000 */
[----:B------:R-:W-:Y:S01]  /*7e40*/  FMUL R4, R24, R9 ;  /* 0x0000000918047220 */ /* 0x000fe20000400000 */
[----:B------:R-:W-:Y:S01]  /*7e50*/  FFMA R30, R26, R46, R5 ;  /* 0x0000002e1a1e7223 */ /* 0x000fe20000000005 */
[----:B------:R-:W-:Y:S01]  /*7e60*/  FMUL R9, R24, R10 ;  /* 0x0000000a18097220 */ /* 0x000fe20000400000 */
[----:B------:R-:W-:Y:S01]  /*7e70*/  FFMA R31, R26, R47, R2 ;  /* 0x0000002f1a1f7223 */ /* 0x000fe20000000002 */
[----:B------:R-:W-:Y:S01]  /*7e80*/  FMUL R6, R24, R11 ;  /* 0x0000000b18067220 */ /* 0x000fe20000400000 */
[----:B----4-:R-:W-:Y:S01]  /*7e90*/  FFMA R32, R26, R48, R7 ;  /* 0x000000301a207223 */ /* 0x010fe20000000007 */
        /* <DEDUP_REMOVED lines=41> */
.L_x_125:
[----:B------:R-:W-:Y:S05]  /*8130*/  BSYNC.RECONVERGENT B0 ;  /* 0x0000000000007941 */ /* 0x000fea0003800200 */
.L_x_124:
        /* <DEDUP_REMOVED lines=20> */
.L_x_129:
[----:B------:R-:W-:Y:S05]  /*8280*/  BSYNC B0 ;  /* 0x0000000000007941 */ /* 0x000fea0003800000 */
.L_x_128:
[----:B------:R-:W-:Y:S11]  /*8290*/  ISETP.NE.AND P0, PT, R91, RZ, PT ;  /* 0x000000ff5b00720c */ /* 0x000ff60003f05270 */
[----:B------:R-:W-:Y:S02]  /*82a0*/  @!UPT UIADD3 URZ, UPT, UPT, URZ, URZ, URZ ;  /* 0x000000fffffff290 */ /* 0x000fe4000fffe0ff */
[----:B------:R-:W-:Y:S01]  /*82b0*/  @P0 IADD3 R2, PT, PT, R78, R87, RZ ;  /* 0x000000574e020210 */ /* 0x000fe20007ffe0ff */
[----:B------:R-:W-:Y:S05]  /*82c0*/  @P0 WARPSYNC.ALL ;  /* 0x0000000000000948 */ /* 0x000fea0003800000 */
[----:B------:R3:W4:Y:S04]  /*82d0*/  @P0 LDSM.16.M88.4 R44, [R88+UR43+0x400] ;  /* 0x0004002b582c083b */ /* 0x0007280008000200 */
[----:B------:R3:W1:Y:S04]  /*82e0*/  @P0 LDSM.16.M88.4 R48, [R0+0x400] ;  /* 0x000400000030083b */ /* 0x0006680000000200 */
[----:B------:R3:W1:Y:S04]  /*82f0*/  @P0 LDSM.16.M88.4 R52, [R87+0x400] ;  /* 0x000400005734083b */ /* 0x0006680000000200 */
[----:B------:R3:W1:Y:S02]  /*8300*/  @P0 LDSM.16.M88.4 R56, [R2+0x400] ;  /* 0x000400000238083b */ /* 0x0006640000000200 */
.L_x_127:
[----:B------:R-:W-:Y:S05]  /*8310*/  BSYNC B1 ;  /* 0x0000000000017941 */ /* 0x000fea0003800000 */
.L_x_126:
[----:B---3--:R-:W-:Y:S05]  /*8320*/  VIADD R0, R25, 0x60 ;  /* 0x0000006019007836 */ /* 0x008fea0000000000 */
[----:B------:R-:W-:Y:S04]  /*8330*/  SHF.R.U32.HI R0, RZ, 0x15, R0 ;  /* 0x00000015ff007819 */ /* 0x000fe80000011600 */
[----:B------:R-:W-:Y:S11]  /*8340*/  LOP3.LUT P0, RZ, R0, 0x3, R69, 0x48, !PT ;  /* 0x0000000300ff7812 */ /* 0x000ff60007804845 */
[----:B------:R-:W-:Y:S02]  /*8350*/  @!UPT UIADD3 URZ, UPT, UPT, URZ, URZ, URZ ;  /* 0x000000fffffff290 */ /* 0x000fe4000fffe0ff */
[----:B------:R-:W-:Y:S05]  /*8360*/  @!P0 BRA `(.L_x_131) ;  /* 0x0000000000408947 */ /* 0x000fea0003800000 */
[----:B------:R-:W3:Y:S01]  /*8370*/  LDCU.64 UR8, c[0x4][0x70] ;  /* 0x01000e00ff0877ac */ /* 0x000ee20008000a00 */
[----:B--2---:R-:W-:Y:S01]  /*8380*/  MOV R3, 0x0 ;  /* 0x0000000000037802 */ /* 0x004fe20000000f00 */
[----:B------:R-:W-:Y:S02]  /*8390*/  HFMA2 R12, -RZ, RZ, 0, 5.9604644775390625e-08 ;  /* 0x00000001ff0c7431 */ /* 0x000fe400000001ff */
[----:B------:R-:W-:Y:S02]  /*83a0*/  IMAD.MOV.U32 R8, RZ, RZ, 0x192 ;  /* 0x00000192ff087424 */ /* 0x000fe400078e00ff */
[----:B------:R-:W-:Y:S01]  /*83b0*/  IMAD.MOV.U32 R13, RZ, RZ, RZ ;  /* 0x000000ffff0d7224 */ /* 0x000fe200078e00ff */
[----:B------:R-:W2:Y:S01]  /*83c0*/  LDCU.64 UR6, c[0x4][0x78] ;  /* 0x01000f00ff0677ac */ /* 0x000ea20008000a00 */
[----:B------:R-:W1:Y:S01]  /*83d0*/  LDC.64 R2, c[0x4][R3] ;  /* 0x0100000003027b82 */ /* 0x000e620000000a00 */
[----:B------:R-:W5:Y:S01]  /*83e0*/  LDCU.64 UR4, c[0x4][0x10] ;  /* 0x01000200ff0477ac */ /* 0x000f620008000a00 */
[----:B---3--:R-:W-:Y:S01]  /*83f0*/  MOV R5, UR9 ;  /* 0x0000000900057c02 */ /* 0x008fe20008000f00 */
[----:B------:R-:W-:Y:S01]  /*8400*/  IMAD.U32 R4, RZ, RZ, UR8 ;  /* 0x00000008ff047e24 */ /* 0x000fe2000f8e00ff */
[----:B--2---:R-:W-:Y:S01]  /*8410*/  MOV R7, UR7 ;  /* 0x0000000700077c02 */ /* 0x004fe20008000f00 */
[----:B------:R-:W-:Y:S01]  /*8420*/  IMAD.U32 R6, RZ, RZ, UR6 ;  /* 0x00000006ff067e24 */ /* 0x000fe2000f8e00ff */
[----:B-----5:R-:W-:Y:S01]  /*8430*/  MOV R11, UR5 ;  /* 0x00000005000b7c02 */ /* 0x020fe20008000f00 */
[----:B------:R-:W-:Y:S02]  /*8440*/  IMAD.U32 R10, RZ, RZ, UR4 ;  /* 0x00000004ff0a7e24 */ /* 0x000fe4000f8e00ff */
[----:B------:R-:W-:Y:S07]  /*8450*/  LEPC R20, `(.L_x_131) ;  /* 0x000000001014794e */ /* 0x000fee0000000000 */
[----:B-1--4-:R-:W-:Y:S05]  /*8460*/  CALL.ABS.NOINC R2 ;  /* 0x0000000002007343 */ /* 0x012fea0003c00000 */
.L_x_131:
[----:B------:R-:W-:Y:S01]  /*8470*/  ISETP.NE.AND P0, PT, R80, RZ, PT ;  /* 0x000000ff5000720c */ /* 0x000fe20003f05270 */
[----:B------:R-:W-:Y:S05]  /*8480*/  WARPSYNC.ALL ;  /* 0x0000000000007948 */ /* 0x000fea0003800000 */
[----:B------:R-:W-:Y:S01]  /*8490*/  R2UR UR4, R25 ;  /* 0x00000000190472ca */ /* 0x000fe200000e0000 */
[----:B------:R-:W-:Y:S11]  /*84a0*/  BSSY.RECONVERGENT B0, `(.L_x_132) ;  /* 0x000003f000007945 */ /* 0x000ff60003800200 */
[----:B------:R-:W-:Y:S01]  /*84b0*/  @!UPT UIADD3 URZ, UPT, UPT, URZ, URZ, URZ ;  /* 0x000000fffffff290 */ /* 0x000fe2000fffe0ff */
[----:B------:R-:W2:Y:S01]  /*84c0*/  LDTM.16dp128bit.x8 R4, tmem[UR4+0x60] ;  /* 0x00006004000479ee */ /* 0x000ea20008180000 */
[----:B------:R-:W-:Y:S01]  /*84d0*/  R2UR UR4, R86 ;  /* 0x00000000560472ca */ /* 0x000fe200000e0000 */
[----:B------:R-:W-:Y:S11]  /*84e0*/  NOP ;  /* 0x0000000000007918 */ /* 0x000ff60000000000 */
[----:B------:R-:W-:Y:S01]  /*84f0*/  @!UPT UIADD3 URZ, UPT, UPT, URZ, URZ, URZ ;  /* 0x000000fffffff290 */ /* 0x000fe2000fffe0ff */
[----:B------:R-:W-:Y:S04]  /*8500*/  UIADD3 UR4, UPT, UPT, UR4, 0xb0, URZ ;  /* 0x000000b004047890 */ /* 0x000fe8000fffe0ff */
[----:B------:R-:W-:Y:S01]  /*8510*/  UPRMT UR4, UR63, 0x654, UR4 ;  /* 0x000006543f047896 */ /* 0x000fe20008000004 */
[C---:B--2---:R-:W-:Y:S01]  /*8520*/  FMUL R3, R24.reuse, R4 ;  /* 0x0000000418037220 */ /* 0x044fe20000400000 */
[C---:B------:R-:W-:Y:S01]  /*8530*/  FMUL R0, R24.reuse, R5 ;  /* 0x0000000518007220 */ /* 0x040fe20000400000 */
[----:B------:R-:W-:Y:S06]  /*8540*/  FMUL R5, R24, R6 ;  /* 0x0000000618057220 */ /* 0x000fec0000400000 */
[----:B------:R-:W-:Y:S01]  /*8550*/  SYNCS.ARRIVE.TRANS64.RED.A1T0 RZ, [UR4], RZ ;  /* 0x000000ffffff79a7 */ /* 0x000fe20008100404 */
[C---:B-1--4-:R-:W-:Y:S01]  /*8560*/  FFMA R28, R26.reuse, R44, R3 ;  /* 0x0000002c1a1c7223 */ /* 0x052fe20000000003 */
[----:B------:R-:W-:Y:S01]  /*8570*/  FFMA R29, R26, R45, R0 ;  /* 0x0000002d1a1d7223 */ /* 0x000fe20000000000 */
        /* <DEDUP_REMOVED lines=49> */
.L_x_133:
[----:B------:R-:W-:Y:S05]  /*8890*/  BSYNC.RECONVERGENT B0 ;  /* 0x0000000000007941 */ /* 0x000fea0003800200 */
.L_x_132:
[----:B------:R-:W-:Y:S01]  /*88a0*/  BAR.SYNC.DEFER_BLOCKING 0x1, 0x80 ;  /* 0x0042000000007b1d */ /* 0x000fe20000010000 */
[----:B------:R-:W-:Y:S01]  /*88b0*/  UISETP.NE.AND UP0, UPT, UR46, -0x4, UPT ;  /* 0xfffffffc2e00788c */ /* 0x000fe2000bf05270 */
[----:B------:R-:W-:Y:S08]  /*88c0*/  IADD3 R0, PT, PT, R22, 0x1, RZ ;  /* 0x0000000116007810 */ /* 0x000ff00007ffe0ff */
[----:B------:R-:W-:Y:S05]  /*88d0*/  BRA.U !UP0, `(.L_x_134) ;  /* 0x0000000108287547 */ /* 0x000fea000b800000 */
[----:B------:R-:W-:Y:S01]  /*88e0*/  ISETP.NE.AND P0, PT, R81, RZ, PT ;  /* 0x000000ff5100720c */ /* 0x000fe20003f05270 */
[----:B------:R-:W-:Y:S01]  /*88f0*/  IMAD.U32 R3, RZ, RZ, UR45 ;  /* 0x0000002dff037e24 */ /* 0x000fe2000f8e00ff */
[----:B------:R-:W-:Y:S01]  /*8900*/  UIADD3 UR4, UPT, UPT, UR45, 0x1, URZ ;  /* 0x000000012d047890 */ /* 0x000fe2000fffe0ff */
[----:B------:R-:W-:Y:S03]  /*8910*/  IMAD.U32 R2, RZ, RZ, UR63 ;  /* 0x0000003fff027e24 */ /* 0x000fe6000f8e00ff */
[----:B------:R-:W-:Y:S04]  /*8920*/  UISETP.NE.AND UP0, UPT, UR4, 0x4, UPT ;  /* 0x000000040400788c */ /* 0x000fe8000bf05270 */
[----:B------:R-:W-:Y:S03]  /*8930*/  USEL UR45, UR4, URZ, UP0 ;  /* 0x000000ff042d7287 */ /* 0x000fe60008000000 */
[----:B------:R-:W-:Y:S05]  /*8940*/  @P0 LEA R3, R3, UR43, 0x3 ;  /* 0x0000002b03030c11 */ /* 0x000fea000f8e18ff */
[----:B------:R-:W-:Y:S05]  /*8950*/  @P0 VIADD R3, R3, 0x40 ;  /* 0x0000004003030836 */ /* 0x000fea0000000000 */
[----:B------:R-:W-:Y:S04]  /*8960*/  @P0 PRMT R2, R2, 0x654, R3 ;  /* 0x0000065402020816 */ /* 0x000fe80000000003 */
[----:B------:R2:W-:Y:S03]  /*8970*/  @P0 SYNCS.ARRIVE.TRANS64.RED.A1T0 RZ, [R2+URZ], RZ ;  /* 0x000000ff02ff09a7 */ /* 0x0005e600081004ff */
.L_x_134:
[----:B------:R-:W-:Y:S01]  /*8980*/  R2UR UR5, R70 ;  /* 0x00000000460572ca */ /* 0x000fe200000e0000 */
[----:B------:R-:W-:Y:S01]  /*8990*/  UISETP.NE.AND UP0, UPT, UR61, URZ, UPT ;  /* 0x000000ff3d00728c */ /* 0x000fe2000bf05270 */
[----:B------:R-:W-:Y:S01]  /*89a0*/  R2UR UR4, R71 ;  /* 0x00000000470472ca */ /* 0x000fe200000e0000 */
[----:B------:R-:W-:Y:S01]  /*89b0*/  UIADD3 UR46, UPT, UPT, UR46, 0x4, URZ ;  /* 0x000000042e2e7890 */ /* 0x000fe2000fffe0ff */
[----:B------:R-:W-:Y:S01]  /*89c0*/  ISETP.NE.AND P0, PT, R74, 0x2, PT ;  /* 0x000000024a00780c */ /* 0x000fe20003f05270 */
[----:B------:R-:W-:Y:S01]  /*89d0*/  UMOV UR60, UR59 ;  /* 0x0000003b003c7c82 */ /* 0x000fe20008000000 */
[----:B------:R-:W-:Y:S02]  /*89e0*/  ISETP.NE.AND P1, PT, R0, 0x4, PT ;  /* 0x000000040000780c */ /* 0x000fe40003f25270 */
[----:B--2---:R-:W-:Y:S02]  /*89f0*/  SEL R2, RZ, 0x1, P0 ;  /* 0x00000001ff027807 */ /* 0x004fe40000000000 */
[----:B------:R-:W-:Y:S02]  /*8a00*/  SEL R3, RZ, 0x1, P1 ;  /* 0x00000001ff037807 */ /* 0x000fe40000800000 */
[----:B------:R-:W-:Y:S01]  /*8a10*/  LOP3.LUT R75, R75, R2, RZ, 0x3c, !PT ;  /* 0x000000024b4b7212 */ /* 0x000fe200078e3cff */
[----:B------:R-:W-:Y:S01]  /*8a20*/  UIADD3 UR20, UPT, UPT, UR36, UR5, URZ ;  /* 0x0000000524147290 */ /* 0x000fe2000fffe0ff */
[----:B------:R-:W-:Y:S01]  /*8a30*/  LOP3.LUT R76, R76, R3, RZ, 0x3c, !PT ;  /* 0x000000034c4c7212 */ /* 0x000fe200078e3cff */
[----:B------:R-:W-:Y:S01]  /*8a40*/  UIADD3 UR16, UPT, UPT, UR37, UR4, URZ ;  /* 0x0000000425107290 */ /* 0x000fe2000fffe0ff */
[----:B------:R-:W-:Y:S02]  /*8a50*/  SEL R74, R74, RZ, P0 ;  /* 0x000000ff4a4a7207 */ /* 0x000fe40000000000 */
[----:B------:R-:W-:Y:S01]  /*8a60*/  SEL R22, R0, RZ, P1 ;  /* 0x000000ff00167207 */ /* 0x000fe20000800000 */
[----:B------:R-:W-:Y:S08]  /*8a70*/  BRA.U UP0, `(.L_x_135) ;  /* 0xffffffd100a47547 */ /* 0x000ff0000b83ffff */
[----:B------:R-:W2:Y:S01]  /*8a80*/  LDCU.64 UR4, c[0x0][0x888] ;  /* 0x00011100ff0477ac */ /* 0x000ea20008000a00 */
[----:B------:R-:W3:Y:S01]  /*8a90*/  LDCU.64 UR6, c[0x0][0x890] ;  /* 0x00011200ff0677ac */ /* 0x000ee20008000a00 */
[----:B--2---:R-:W-:Y:S02]  /*8aa0*/  ISETP.NE.U32.AND P2, PT, RZ, UR4, PT ;  /* 0x00000004ff007c0c */ /* 0x004fe4000bf45070 */
[----:B---3--:R-:W-:Y:S02]  /*8ab0*/  ISETP.NE.U32.AND P1, PT, RZ, UR6, PT ;  /* 0x00000006ff007c0c */ /* 0x008fe4000bf25070 */
[----:B------:R-:W-:Y:S02]  /*8ac0*/  ISETP.NE.AND.EX P2, PT, RZ, UR5, PT, P2 ;  /* 0x00000005ff007c0c */ /* 0x000fe4000bf45320 */
[----:B------:R-:W-:-:S13]  /*8ad0*/  ISETP.NE.AND.EX P0, PT, RZ, UR7, PT, P1 ;  /* 0x00000007ff007c0c */ /* 0x000fda000bf05310 */
[----:B------:R-:W-:Y:S05]  /*8ae0*/  @P2 BRA P0, `(.L_x_136) ;  /* 0x00000000003c2947 */ /* 0x000fea0000000000 */
[----:B------:R-:W-:-:S13]  /*8af0*/  ISETP.NE.AND.EX P1, PT, RZ, UR7, PT, P1 ;  /* 0x00000007ff007c0c */ /* 0x000fda000bf25310 */
[----:B------:R-:W-:Y:S05]  /*8b00*/  @P1 BRA `(.L_x_137) ;  /* 0x00000000000c1947 */ /* 0x000fea0003800000 */
[----:B------:R-:W-:-:S13]  /*8b10*/  FSETP.NEU.AND P0, PT, R26, RZ, PT ;  /* 0x000000ff1a00720b */ /* 0x000fda0003f0d000 */
[----:B------:R-:W-:Y:S05]  /*8b20*/  @!P0 EXIT ;  /* 0x000000000000894d */ /* 0x000fea0003800000 */
[----:B------:R-:W-:Y:S05]  /*8b30*/  BRA `(.L_x_136) ;  /* 0x0000000000287947 */ /* 0x000fea0003800000 */
.L_x_137:
[----:B------:R-:W-:Y:S01]  /*8b40*/  ISETP.NE.AND P0, PT, R73, RZ, PT ;  /* 0x000000ff4900720c */ /* 0x000fe20003f05270 */
[----:B------:R-:W-:-:S12]  /*8b50*/  BSSY.RECONVERGENT B0, `(.L_x_136) ;  /* 0x0000008000007945 */ /* 0x000fd80003800200 */
[----:B------:R-:W-:Y:S05]  /*8b60*/  @P0 BRA `(.L_x_138) ;  /* 0x0000000000100947 */ /* 0x000fea0003800000 */
[----:B------:R-:W-:-:S04]  /*8b70*/  ISETP.NE.U32.AND P0, PT, RZ, UR4, PT ;  /* 0x00000004ff007c0c */ /* 0x000fc8000bf05070 */
[----:B------:R-:W-:-:S13]  /*8b80*/  ISETP.NE.AND.EX P0, PT, RZ, UR5, PT, P0 ;  /* 0x00000005ff007c0c */ /* 0x000fda000bf05300 */
[----:B------:R-:W-:Y:S05]  /*8b90*/  @!P0 EXIT ;  /* 0x000000000000894d */ /* 0x000fea0003800000 */
[----:B------:R-:W-:Y:S05]  /*8ba0*/  BRA `(.L_x_139) ;  /* 0x0000000000087947 */ /* 0x000fea0003800000 */
.L_x_138:
[----:B------:R-:W-:-:S13]  /*8bb0*/  FSETP.NEU.AND P0, PT, R26, RZ, PT ;  /* 0x000000ff1a00720b */ /* 0x000fda0003f0d000 */
[----:B------:R-:W-:Y:S05]  /*8bc0*/  @!P0 EXIT ;  /* 0x000000000000894d */ /* 0x000fea0003800000 */
.L_x_139:
[----:B------:R-:W-:Y:S05]  /*8bd0*/  BSYNC.RECONVERGENT B0 ;  /* 0x0000000000007941 */ /* 0x000fea0003800200 */
.L_x_136:
[----:B------:R-:W-:Y:S01]  /*8be0*/  ULEA UR6, UR45, UR43, 0x3 ;  /* 0x0000002b2d067291 */ /* 0x000fe2000f8e18ff */
[----:B------:R-:W-:-:S04]  /*8bf0*/  DEPBAR.LE SB0, 0x0 ;  /* 0x000080000000791a */ /* 0x000fc80000000000 */
[----:B------:R-:W-:-:S04]  /*8c00*/  UIADD3 UR6, UPT, UPT, UR6, 0x40, URZ ;  /* 0x0000004006067890 */ /* 0x000fc8000fffe0ff */
[----:B------:R-:W-:-:S09]  /*8c10*/  UPRMT UR6, UR63, 0x654, UR6 ;  /* 0x000006543f067896 */ /* 0x000fd20008000006 */
[----:B------:R-:W-:Y:S01]  /*8c20*/  SYNCS.ARRIVE.TRANS64.RED.A1T0 RZ, [UR6], RZ ;  /* 0x000000ffffff79a7 */ /* 0x000fe20008100406 */
[----:B------:R-:W-:Y:S05]  /*8c30*/  EXIT ;  /* 0x000000000000794d */ /* 0x000fea0003800000 */
.L_x_24:
[----:B--2---:R2:W3:Y:S02]  /*8c40*/  SYNCS.PHASECHK.TRANS64.TRYWAIT P0, [R3+URZ+0xe0], R2 ;  /* 0x0000e002030075a7 */ /* 0x0044e400080011ff */
[----:B---3--:R-:W-:Y:S05]  /*8c50*/  @!P0 NANOSLEEP.SYNCS 0x989680 ;  /* 0x009896800000895d */ /* 0x008fea0003900000 */
[----:B------:R-:W3:Y:S02]  /*8c60*/  @!P0 SYNCS.PHASECHK.TRANS64 P0, [R3+URZ+0xe0], R2 ;  /* 0x0000e002030085a7 */ /* 0x000ee400080010ff */
[----:B---3--:R-:W-:Y:S05]  /*8c70*/  @!P0 BRA `(.L_x_24) ;  /* 0xfffffffc00f08947 */ /* 0x008fea000383ffff */
[----:B------:R-:W-:Y:S05]  /*8c80*/  BRA `(.L_x_140) ;  /* 0xffffff8c00807947 */ /* 0x000fea000383ffff */
.L_x_27:
[----:B-1----:R-:W-:-:S07]  /*8c90*/  MOV R0, UR57 ;  /* 0x0000003900007c02 */ /* 0x002fce0008000f00 */
.L_x_141:
[----:B-1----:R1:W2:Y:S02]  /*8ca0*/  SYNCS.PHASECHK.TRANS64.TRYWAIT P0, [R0+URZ+0x10], R3 ;  /* 0x00001003000075a7 */ /* 0x0022a400080011ff */
[----:B--2---:R-:W-:Y:S05]  /*8cb0*/  @!P0 NANOSLEEP.SYNCS 0x989680 ;  /* 0x009896800000895d */ /* 0x004fea0003900000 */
[----:B------:R-:W2:Y:S02]  /*8cc0*/  @!P0 SYNCS.PHASECHK.TRANS64 P0, [R0+URZ+0x10], R3 ;  /* 0x00001003000085a7 */ /* 0x000ea400080010ff */
[----:B--2---:R-:W-:Y:S05]  /*8cd0*/  @!P0 BRA `(.L_x_141) ;  /* 0xfffffffc00f08947 */ /* 0x004fea000383ffff */
[----:B------:R-:W-:Y:S05]  /*8ce0*/  BRA `(.L_x_26) ;  /* 0xffffff8c00cc7947 */ /* 0x000fea000383ffff */
.L_x_36:
[----:B-1----:R-:W-:-:S07]  /*8cf0*/  MOV R0, UR57 ;  /* 0x0000003900007c02 */ /* 0x002fce0008000f00 */
.L_x_142:
[----:B-1----:R1:W2:Y:S02]  /*8d00*/  SYNCS.PHASECHK.TRANS64.TRYWAIT P0, [R0+URZ+0x10], R3 ;  /* 0x00001003000075a7 */ /* 0x0022a400080011ff */
[----:B--2---:R-:W-:Y:S05]  /*8d10*/  @!P0 NANOSLEEP.SYNCS 0x989680 ;  /* 0x009896800000895d */ /* 0x004fea0003900000 */
[----:B------:R-:W2:Y:S02]  /*8d20*/  @!P0 SYNCS.PHASECHK.TRANS64 P0, [R0+URZ+0x10], R3 ;  /* 0x00001003000085a7 */ /* 0x000ea400080010ff */
[----:B--2---:R-:W-:Y:S05]  /*8d30*/  @!P0 BRA `(.L_x_142) ;  /* 0xfffffffc00f08947 */ /* 0x004fea000383ffff */
[----:B------:R-:W-:Y:S05]  /*8d40*/  BRA `(.L_x_35) ;  /* 0xffffff94002c7947 */ /* 0x000fea000383ffff */
.L_x_43:
[----:B-1----:R1:W4:Y:S02]  /*8d50*/  SYNCS.PHASECHK.TRANS64.TRYWAIT P0, [R3+URZ+0x70], R0 ;  /* 0x00007000030075a7 */ /* 0x00232400080011ff */
[----:B----4-:R-:W-:Y:S05]  /*8d60*/  @!P0 NANOSLEEP.SYNCS 0x989680 ;  /* 0x009896800000895d */ /* 0x010fea0003900000 */
[----:B------:R-:W4:Y:S02]  /*8d70*/  @!P0 SYNCS.PHASECHK.TRANS64 P0, [R3+URZ+0x70], R0 ;  /* 0x00007000030085a7 */ /* 0x000f2400080010ff */
[----:B----4-:R-:W-:Y:S05]  /*8d80*/  @!P0 BRA `(.L_x_43) ;  /* 0xfffffffc00f08947 */ /* 0x010fea000383ffff */
[----:B------:R-:W-:Y:S05]  /*8d90*/  BRA `(.L_x_143) ;  /* 0xffffff98006c7947 */ /* 0x000fea000383ffff */
.L_x_47:
[----:B-1----:R-:W-:-:S07]  /*8da0*/  MOV R0, UR4 ;  /* 0x0000000400007c02 */ /* 0x002fce0008000f00 */
.L_x_144:
[----:B-1----:R1:W2:Y:S02]  /*8db0*/  SYNCS.PHASECHK.TRANS64.TRYWAIT P0, [R0+URZ], R3 ;  /* 0x00000003000075a7 */ /* 0x0022a400080011ff */
[----:B--2---:R-:W-:Y:S05]  /*8dc0*/  @!P0 NANOSLEEP.SYNCS 0x989680 ;  /* 0x009896800000895d */ /* 0x004fea0003900000 */
[----:B------:R-:W2:Y:S02]  /*8dd0*/  @!P0 SYNCS.PHASECHK.TRANS64 P0, [R0+URZ], R3 ;  /* 0x00000003000085a7 */ /* 0x000ea400080010ff */
[----:B--2---:R-:W-:Y:S05]  /*8de0*/  @!P0 BRA `(.L_x_144) ;  /* 0xfffffffc00f08947 */ /* 0x004fea000383ffff */
[----:B------:R-:W-:Y:S05]  /*8df0*/  BRA `(.L_x_145) ;  /* 0xffffffa000187947 */ /* 0x000fea000383ffff */
.L_x_50:
[----:B--2---:R2:W3:Y:S02]  /*8e00*/  SYNCS.PHASECHK.TRANS64.TRYWAIT P0, [R2+URZ+0xd0], R5 ;  /* 0x0000d005020075a7 */ /* 0x0044e400080011ff */
[----:B---3--:R-:W-:Y:S05]  /*8e10*/  @!P0 NANOSLEEP.SYNCS 0x989680 ;  /* 0x009896800000895d */ /* 0x008fea0003900000 */
[----:B------:R-:W3:Y:S02]  /*8e20*/  @!P0 SYNCS.PHASECHK.TRANS64 P0, [R2+URZ+0xd0], R5 ;  /* 0x0000d005020085a7 */ /* 0x000ee400080010ff */
[----:B---3--:R-:W-:Y:S05]  /*8e30*/  @!P0 BRA `(.L_x_50) ;  /* 0xfffffffc00f08947 */ /* 0x008fea000383ffff */
[----:B------:R-:W-:Y:S05]  /*8e40*/  BRA `(.L_x_146) ;  /* 0xffffffa000747947 */ /* 0x000fea000383ffff */
.L_x_51:
[----:B------:R-:W-:-:S07]  /*8e50*/  MOV R2, UR4 ;  /* 0x0000000400027c02 */ /* 0x000fce0008000f00 */
.L_x_147:
[----:B--2---:R2:W3:Y:S02]  /*8e60*/  SYNCS.PHASECHK.TRANS64.TRYWAIT P0, [R2+URZ+0x80], R5 ;  /* 0x00008005020075a7 */ /* 0x0044e400080011ff */
[----:B---3--:R-:W-:Y:S05]  /*8e70*/  @!P0 NANOSLEEP.SYNCS 0x989680 ;  /* 0x009896800000895d */ /* 0x008fea0003900000 */
[----:B------:R-:W3:Y:S02]  /*8e80*/  @!P0 SYNCS.PHASECHK.TRANS64 P0, [R2+URZ+0x80], R5 ;  /* 0x00008005020085a7 */ /* 0x000ee400080010ff */
[----:B---3--:R-:W-:Y:S05]  /*8e90*/  @!P0 BRA `(.L_x_147) ;  /* 0xfffffffc00f08947 */ /* 0x008fea000383ffff */
[----:B------:R-:W-:Y:S05]  /*8ea0*/  BRA `(.L_x_148) ;  /* 0xffffffa000847947 */ /* 0x000fea000383ffff */
.L_x_52:
[----:B--2---:R2:W3:Y:S02]  /*8eb0*/  SYNCS.PHASECHK.TRANS64.TRYWAIT P1, [R2+URZ+0x70], R5 ;  /* 0x00007005020075a7 */ /* 0x0044e400080211ff */
[----:B---3--:R-:W-:Y:S05]  /*8ec0*/  @!P1 NANOSLEEP.SYNCS 0x989680 ;  /* 0x009896800000995d */ /* 0x008fea0003900000 */
[----:B------:R-:W3:Y:S02]  /*8ed0*/  @!P1 SYNCS.PHASECHK.TRANS64 P1, [R2+URZ+0x70], R5 ;  /* 0x00007005020095a7 */ /* 0x000ee400080210ff */
[----:B---3--:R-:W-:Y:S05]  /*8ee0*/  @!P1 BRA `(.L_x_52) ;  /* 0xfffffffc00f09947 */ /* 0x008fea000383ffff */
[----:B------:R-:W-:Y:S05]  /*8ef0*/  BRA `(.L_x_149) ;  /* 0xffffffa000b47947 */ /* 0x000fea000383ffff */
.L_x_55:
[----:B------:R-:W-:-:S07]  /*8f00*/  MOV R0, UR4 ;  /* 0x0000000400007c02 */ /* 0x000fce0008000f00 */
.L_x_150:
[----:B--2---:R2:W3:Y:S02]  /*8f10*/  SYNCS.PHASECHK.TRANS64.TRYWAIT P0, [R0+URZ+0x80], R3 ;  /* 0x00008003000075a7 */ /* 0x0044e400080011ff */
[----:B---3--:R-:W-:Y:S05]  /*8f20*/  @!P0 NANOSLEEP.SYNCS 0x989680 ;  /* 0x009896800000895d */ /* 0x008fea0003900000 */
[----:B------:R-:W3:Y:S02]  /*8f30*/  @!P0 SYNCS.PHASECHK.TRANS64 P0, [R0+URZ+0x80], R3 ;  /* 0x00008003000085a7 */ /* 0x000ee400080010ff */
[----:B---3--:R-:W-:Y:S05]  /*8f40*/  @!P0 BRA `(.L_x_150) ;  /* 0xfffffffc00f08947 */ /* 0x008fea000383ffff */
[----:B------:R-:W-:Y:S05]  /*8f50*/  BRA `(.L_x_54) ;  /* 0xffffffa400087947 */ /* 0x000fea000383ffff */
.L_x_62:
[----:B-1----:R1:W2:Y:S02]  /*8f60*/  SYNCS.PHASECHK.TRANS64.TRYWAIT P1, [R0+URZ+0x70], R5 ;  /* 0x00007005000075a7 */ /* 0x0022a400080211ff */
[----:B--2---:R-:W-:Y:S05]  /*8f70*/  @!P1 NANOSLEEP.SYNCS 0x989680 ;  /* 0x009896800000995d */ /* 0x004fea0003900000 */
[----:B------:R-:W2:Y:S02]  /*8f80*/  @!P1 SYNCS.PHASECHK.TRANS64 P1, [R0+URZ+0x70], R5 ;  /* 0x00007005000095a7 */ /* 0x000ea400080210ff */
[----:B--2---:R-:W-:Y:S05]  /*8f90*/  @!P1 BRA `(.L_x_62) ;  /* 0xfffffffc00f09947 */ /* 0x004fea000383ffff */
[----:B------:R-:W-:Y:S05]  /*8fa0*/  BRA `(.L_x_151) ;  /* 0xffffffa800707947 */ /* 0x000fea000383ffff */
.L_x_63:
[----:B------:R-:W-:-:S13]  /*8fb0*/  R2UR UR4, R13 ;  /* 0x000000000d0472ca */ /* 0x000fda00000e0000 */
[----:B------:R-:W-:-:S07]  /*8fc0*/  MOV R3, UR4 ;  /* 0x0000000400037c02 */ /* 0x000fce0008000f00 */
.L_x_152:
[----:B-1----:R1:W2:Y:S02]  /*8fd0*/  SYNCS.PHASECHK.TRANS64.TRYWAIT P0, [R3+URZ+0xb0], R0 ;  /* 0x0000b000030075a7 */ /* 0x0022a400080011ff */
[----:B--2---:R-:W-:Y:S05]  /*8fe0*/  @!P0 NANOSLEEP.SYNCS 0x989680 ;  /* 0x009896800000895d */ /* 0x004fea0003900000 */
[----:B------:R-:W2:Y:S02]  /*8ff0*/  @!P0 SYNCS.PHASECHK.TRANS64 P0, [R3+URZ+0xb0], R0 ;  /* 0x0000b000030085a7 */ /* 0x000ea400080010ff */
[----:B--2---:R-:W-:Y:S05]  /*9000*/  @!P0 BRA `(.L_x_152) ;  /* 0xfffffffc00f08947 */ /* 0x004fea000383ffff */
[----:B------:R-:W-:Y:S05]  /*9010*/  BRA `(.L_x_153) ;  /* 0xffffffa800c47947 */ /* 0x000fea000383ffff */
.L_x_66:
[----:B------:R-:W-:Y:S07]  /*9020*/  MOV R0, UR5 ;  /* 0x0000000500007c02 */ /* 0x000fee0008000f00 */
.L_x_154:
[----:B-1----:R1:W2:Y:S02]  /*9030*/  SYNCS.PHASECHK.TRANS64.TRYWAIT P0, [R0+URZ], R3 ;  /* 0x00000003000075a7 */ /* 0x0022a400080011ff */
[----:B--2---:R-:W-:Y:S05]  /*9040*/  @!P0 NANOSLEEP.SYNCS 0x989680 ;  /* 0x009896800000895d */ /* 0x004fea0003900000 */
[----:B------:R-:W2:Y:S02]  /*9050*/  @!P0 SYNCS.PHASECHK.TRANS64 P0, [R0+URZ], R3 ;  /* 0x00000003000085a7 */ /* 0x000ea400080010ff */
[----:B--2---:R-:W-:Y:S05]  /*9060*/  @!P0 BRA `(.L_x_154) ;  /* 0xfffffffc00f08947 */ /* 0x004fea000383ffff */
[----:B------:R-:W-:Y:S05]  /*9070*/  BRA `(.L_x_65) ;  /* 0xffffffa800e07947 */ /* 0x000fea000383ffff */
.L_x_69:
[----:B------:R-:W-:-:S07]  /*9080*/  MOV R0, UR4 ;  /* 0x0000000400007c02 */ /* 0x000fce0008000f00 */
.L_x_155:
[----:B--2---:R2:W3:Y:S02]  /*9090*/  SYNCS.PHASECHK.TRANS64.TRYWAIT P0, [R0+URZ], R3 ;  /* 0x00000003000075a7 */ /* 0x0044e400080011ff */
[----:B---3--:R-:W-:Y:S05]  /*90a0*/  @!P0 NANOSLEEP.SYNCS 0x989680 ;  /* 0x009896800000895d */ /* 0x008fea0003900000 */
[----:B------:R-:W3:Y:S02]  /*90b0*/  @!P0 SYNCS.PHASECHK.TRANS64 P0, [R0+URZ], R3 ;  /* 0x00000003000085a7 */ /* 0x000ee400080010ff */
[----:B---3--:R-:W-:Y:S05]  /*90c0*/  @!P0 BRA `(.L_x_155) ;  /* 0xfffffffc00f08947 */ /* 0x008fea000383ffff */
[----:B------:R-:W-:Y:S05]  /*90d0*/  BRA `(.L_x_156) ;  /* 0xffffffb000ec7947 */ /* 0x000fea000383ffff */
.L_x_70:
[----:B------:R-:W-:-:S07]  /*90e0*/  MOV R0, UR5 ;  /* 0x0000000500007c02 */ /* 0x000fce0008000f00 */
.L_x_157:
[----:B-1----:R1:W2:Y:S02]  /*90f0*/  SYNCS.PHASECHK.TRANS64.TRYWAIT P0, [R0+URZ], R3 ;  /* 0x00000003000075a7 */ /* 0x0022a400080011ff */
[----:B--2---:R-:W-:Y:S05]  /*9100*/  @!P0 NANOSLEEP.SYNCS 0x989680 ;  /* 0x009896800000895d */ /* 0x004fea0003900000 */
[----:B------:R-:W2:Y:S02]  /*9110*/  @!P0 SYNCS.PHASECHK.TRANS64 P0, [R0+URZ], R3 ;  /* 0x00000003000085a7 */ /* 0x000ea400080010ff */
[----:B--2---:R-:W-:Y:S05]  /*9120*/  @!P0 BRA `(.L_x_157) ;  /* 0xfffffffc00f08947 */ /* 0x004fea000383ffff */
[----:B------:R-:W-:Y:S05]  /*9130*/  BRA `(.L_x_158) ;  /* 0xffffffb000f87947 */ /* 0x000fea000383ffff */
.L_x_71:
[----:B------:R-:W-:-:S07]  /*9140*/  MOV R0, UR5 ;  /* 0x0000000500007c02 */ /* 0x000fce0008000f00 */
.L_x_159:
[----:B-1----:R1:W2:Y:S02]  /*9150*/  SYNCS.PHASECHK.TRANS64.TRYWAIT P0, [R0+URZ], R3 ;  /* 0x00000003000075a7 */ /* 0x0022a400080011ff */
[----:B--2---:R-:W-:Y:S05]  /*9160*/  @!P0 NANOSLEEP.SYNCS 0x989680 ;  /* 0x009896800000895d */ /* 0x004fea0003900000 */
[----:B------:R-:W2:Y:S02]  /*9170*/  @!P0 SYNCS.PHASECHK.TRANS64 P0, [R0+URZ], R3 ;  /* 0x00000003000085a7 */ /* 0x000ea400080010ff */
[----:B--2---:R-:W-:Y:S05]  /*9180*/  @!P0 BRA `(.L_x_159) ;  /* 0xfffffffc00f08947 */ /* 0x004fea000383ffff */
[----:B------:R-:W-:Y:S05]  /*9190*/  BRA `(.L_x_160) ;  /* 0xffffffb400047947 */ /* 0x000fea000383ffff */
.L_x_72:
[----:B------:R-:W-:-:S07]  /*91a0*/  MOV R0, UR4 ;  /* 0x0000000400007c02 */ /* 0x000fce0008000f00 */
.L_x_161:
[----:B-1----:R1:W2:Y:S02]  /*91b0*/  SYNCS.PHASECHK.TRANS64.TRYWAIT P0, [R0+URZ], R3 ;  /* 0x00000003000075a7 */ /* 0x0022a400080011ff */
[----:B--2---:R-:W-:Y:S05]  /*91c0*/  @!P0 NANOSLEEP.SYNCS 0x989680 ;  /* 0x009896800000895d */ /* 0x004fea0003900000 */
[----:B------:R-:W2:Y:S02]  /*91d0*/  @!P0 SYNCS.PHASECHK.TRANS64 P0, [R0+URZ], R3 ;  /* 0x00000003000085a7 */ /* 0x000ea400080010ff */
[----:B--2---:R-:W-:Y:S05]  /*91e0*/  @!P0 BRA `(.L_x_161) ;  /* 0xfffffffc00f08947 */ /* 0x004fea000383ffff */
[----:B------:R-:W-:Y:S05]  /*91f0*/  BRA `(.L_x_162) ;  /* 0xffffffb400107947 */ /* 0x000fea000383ffff */
.L_x_77:
[----:B---3--:R3:W4:Y:S02]  /*9200*/  SYNCS.PHASECHK.TRANS64.TRYWAIT P0, [R12+URZ+0x70], R9 ;  /* 0x000070090c0075a7 */ /* 0x00872400080011ff */
[----:B----4-:R-:W-:Y:S05]  /*9210*/  @!P0 NANOSLEEP.SYNCS 0x989680 ;  /* 0x009896800000895d */ /* 0x010fea0003900000 */
[----:B------:R-:W4:Y:S02]  /*9220*/  @!P0 SYNCS.PHASECHK.TRANS64 P0, [R12+URZ+0x70], R9 ;  /* 0x000070090c0085a7 */ /* 0x000f2400080010ff */
[----:B----4-:R-:W-:Y:S05]  /*9230*/  @!P0 BRA `(.L_x_77) ;  /* 0xfffffffc00f08947 */ /* 0x010fea000383ffff */
[----:B------:R-:W-:Y:S05]  /*9240*/  BRA `(.L_x_163) ;  /* 0xffffffb800347947 */ /* 0x000fea000383ffff */
.L_x_80:
[----:B------:R-:W-:Y:S07]  /*9250*/  MOV R0, UR21 ;  /* 0x0000001500007c02 */ /* 0x000fee0008000f00 */
.L_x_164:
[----:B-1----:R1:W3:Y:S02]  /*9260*/  SYNCS.PHASECHK.TRANS64.TRYWAIT P2, [R0+URZ+0x68], R11 ;  /* 0x0000680b000075a7 */ /* 0x0022e400080411ff */
[----:B---3--:R-:W-:Y:S05]  /*9270*/  @!P2 NANOSLEEP.SYNCS 0x989680 ;  /* 0x009896800000a95d */ /* 0x008fea0003900000 */
[----:B------:R-:W3:Y:S02]  /*9280*/  @!P2 SYNCS.PHASECHK.TRANS64 P2, [R0+URZ+0x68], R11 ;  /* 0x0000680b0000a5a7 */ /* 0x000ee400080410ff */
[----:B---3--:R-:W-:Y:S05]  /*9290*/  @!P2 BRA `(.L_x_164) ;  /* 0xfffffffc00f0a947 */ /* 0x008fea000383ffff */
[----:B------:R-:W-:Y:S05]  /*92a0*/  BRA `(.L_x_79) ;  /* 0xffffffbc009c7947 */ /* 0x000fea000383ffff */
.L_x_83:
[----:B---3--:R-:W-:Y:S07]  /*92b0*/  MOV R0, UR21 ;  /* 0x0000001500007c02 */ /* 0x008fee0008000f00 */
.L_x_165:
[----:B-1----:R1:W3:Y:S02]  /*92c0*/  SYNCS.PHASECHK.TRANS64.TRYWAIT P0, [R0+URZ+0x40], R9 ;  /* 0x00004009000075a7 */ /* 0x0022e400080011ff */
[----:B---3--:R-:W-:Y:S05]  /*92d0*/  @!P0 NANOSLEEP.SYNCS 0x989680 ;  /* 0x009896800000895d */ /* 0x008fea0003900000 */
[----:B------:R-:W3:Y:S02]  /*92e0*/  @!P0 SYNCS.PHASECHK.TRANS64 P0, [R0+URZ+0x40], R9 ;  /* 0x00004009000085a7 */ /* 0x000ee400080010ff */
[----:B---3--:R-:W-:Y:S05]  /*92f0*/  @!P0 BRA `(.L_x_165) ;  /* 0xfffffffc00f08947 */ /* 0x008fea000383ffff */
[----:B------:R-:W-:Y:S05]  /*9300*/  BRA `(.L_x_166) ;  /* 0xffffffbc00f87947 */ /* 0x000fea000383ffff */
.L_x_84:
[----:B------:R-:W-:Y:S07]  /*9310*/  MOV R0, UR21 ;  /* 0x0000001500007c02 */ /* 0x000fee0008000f00 */
.L_x_167:
[----:B-1----:R1:W3:Y:S02]  /*9320*/  SYNCS.PHASECHK.TRANS64.TRYWAIT P0, [R0+URZ+0x48], R9 ;  /* 0x00004809000075a7 */ /* 0x0022e400080011ff */
[----:B---3--:R-:W-:Y:S05]  /*9330*/  @!P0 NANOSLEEP.SYNCS 0x989680 ;  /* 0x009896800000895d */ /* 0x008fea0003900000 */
[----:B------:R-:W3:Y:S02]  /*9340*/  @!P0 SYNCS.PHASECHK.TRANS64 P0, [R0+URZ+0x48], R9 ;  /* 0x00004809000085a7 */ /* 0x000ee400080010ff */
[----:B---3--:R-:W-:Y:S05]  /*9350*/  @!P0 BRA `(.L_x_167) ;  /* 0xfffffffc00f08947 */ /* 0x008fea000383ffff */
[----:B------:R-:W-:Y:S05]  /*9360*/  BRA `(.L_x_168) ;  /* 0xffffffc000387947 */ /* 0x000fea000383ffff */
.L_x_85:
[----:B------:R-:W-:Y:S07]  /*9370*/  MOV R0, UR21 ;  /* 0x0000001500007c02 */ /* 0x000fee0008000f00 */
.L_x_169:
[----:B-1----:R1:W3:Y:S02]  /*9380*/  SYNCS.PHASECHK.TRANS64.TRYWAIT P0, [R0+URZ+0x50], R9 ;  /* 0x00005009000075a7 */ /* 0x0022e400080011ff */
[----:B---3--:R-:W-:Y:S05]  /*9390*/  @!P0 NANOSLEEP.SYNCS 0x989680 ;  /* 0x009896800000895d */ /* 0x008fea0003900000 */
[----:B------:R-:W3:Y:S02]  /*93a0*/  @!P0 SYNCS.PHASECHK.TRANS64 P0, [R0+URZ+0x50], R9 ;  /* 0x00005009000085a7 */ /* 0x000ee400080010ff */
[----:B---3--:R-:W-:Y:S05]  /*93b0*/  @!P0 BRA `(.L_x_169) ;  /* 0xfffffffc00f08947 */ /* 0x008fea000383ffff */
[----:B------:R-:W-:Y:S05]  /*93c0*/  BRA `(.L_x_170) ;  /* 0xffffffc000807947 */ /* 0x000fea000383ffff */
.L_x_86:
[----:B------:R-:W-:Y:S07]  /*93d0*/  MOV R0, UR21 ;  /* 0x0000001500007c02 */ /* 0x000fee0008000f00 */
.L_x_171:
[----:B-1----:R1:W3:Y:S02]  /*93e0*/  SYNCS.PHASECHK.TRANS64.TRYWAIT P0, [R0+URZ+0x58], R9 ;  /* 0x00005809000075a7 */ /* 0x0022e400080011ff */
[----:B---3--:R-:W-:Y:S05]  /*93f0*/  @!P0 NANOSLEEP.SYNCS 0x989680 ;  /* 0x009896800000895d */ /* 0x008fea0003900000 */
[----:B------:R-:W3:Y:S02]  /*9400*/  @!P0 SYNCS.PHASECHK.TRANS64 P0, [R0+URZ+0x58], R9 ;  /* 0x00005809000085a7 */ /* 0x000ee400080010ff */
[----:B---3--:R-:W-:Y:S05]  /*9410*/  @!P0 BRA `(.L_x_171) ;  /* 0xfffffffc00f08947 */ /* 0x008fea000383ffff */
[----:B------:R-:W-:Y:S05]  /*9420*/  BRA `(.L_x_172) ;  /* 0xffffffc000c47947 */ /* 0x000fea000383ffff */
.L_x_88:
[----:B------:R-:W-:-:S07]  /*9430*/  MOV R0, UR21 ;  /* 0x0000001500007c02 */ /* 0x000fce0008000f00 */
.L_x_173:
[----:B-1----:R1:W4:Y:S02]  /*9440*/  SYNCS.PHASECHK.TRANS64.TRYWAIT P0, [R0+URZ+0x40], R3 ;  /* 0x00004003000075a7 */ /* 0x00232400080011ff */
[----:B----4-:R-:W-:Y:S05]  /*9450*/  @!P0 NANOSLEEP.SYNCS 0x989680 ;  /* 0x009896800000895d */ /* 0x010fea0003900000 */
[----:B------:R-:W4:Y:S02]  /*9460*/  @!P0 SYNCS.PHASECHK.TRANS64 P0, [R0+URZ+0x40], R3 ;  /* 0x00004003000085a7 */ /* 0x000f2400080010ff */
[----:B----4-:R-:W-:Y:S05]  /*9470*/  @!P0 BRA `(.L_x_173) ;  /* 0xfffffffc00f08947 */ /* 0x010fea000383ffff */
[----:B------:R-:W-:Y:S05]  /*9480*/  BRA `(.L_x_174) ;  /* 0xffffffc4003c7947 */ /* 0x000fea000383ffff */
.L_x_89:
[----:B-1----:R-:W-:-:S07]  /*9490*/  MOV R0, UR21 ;  /* 0x0000001500007c02 */ /* 0x002fce0008000f00 */
.L_x_175:
[----:B-1----:R1:W4:Y:S02]  /*94a0*/  SYNCS.PHASECHK.TRANS64.TRYWAIT P0, [R0+URZ+0x48], R3 ;  /* 0x00004803000075a7 */ /* 0x00232400080011ff */
[----:B----4-:R-:W-:Y:S05]  /*94b0*/  @!P0 NANOSLEEP.SYNCS 0x989680 ;  /* 0x009896800000895d */ /* 0x010fea0003900000 */
[----:B------:R-:W4:Y:S02]  /*94c0*/  @!P0 SYNCS.PHASECHK.TRANS64 P0, [R0+URZ+0x48], R3 ;  /* 0x00004803000085a7 */ /* 0x000f2400080010ff */
[----:B----4-:R-:W-:Y:S05]  /*94d0*/  @!P0 BRA `(.L_x_175) ;  /* 0xfffffffc00f08947 */ /* 0x010fea000383ffff */
[----:B------:R-:W-:Y:S05]  /*94e0*/  BRA `(.L_x_176) ;  /* 0xffffffc4002c7947 */ /* 0x000fea000383ffff */
.L_x_90:
[----:B-1----:R-:W-:-:S07]  /*94f0*/  MOV R0, UR21 ;  /* 0x0000001500007c02 */ /* 0x002fce0008000f00 */
.L_x_177:
[----:B-1----:R1:W4:Y:S02]  /*9500*/  SYNCS.PHASECHK.TRANS64.TRYWAIT P0, [R0+URZ+0x50], R3 ;  /* 0x00005003000075a7 */ /* 0x00232400080011ff */
[----:B----4-:R-:W-:Y:S05]  /*9510*/  @!P0 NANOSLEEP.SYNCS 0x989680 ;  /* 0x009896800000895d */ /* 0x010fea0003900000 */
[----:B------:R-:W4:Y:S02]  /*9520*/  @!P0 SYNCS.PHASECHK.TRANS64 P0, [R0+URZ+0x50], R3 ;  /* 0x00005003000085a7 */ /* 0x000f2400080010ff */
[----:B----4-:R-:W-:Y:S05]  /*9530*/  @!P0 BRA `(.L_x_177) ;  /* 0xfffffffc00f08947 */ /* 0x010fea000383ffff */
[----:B------:R-:W-:Y:S05]  /*9540*/  BRA `(.L_x_178) ;  /* 0xffffffc4001c7947 */ /* 0x000fea000383ffff */
.L_x_92:
[----:B--2---:R2:W4:Y:S02]  /*9550*/  SYNCS.PHASECHK.TRANS64.TRYWAIT P0, [R3+URZ+0x70], R0 ;  /* 0x00007000030075a7 */ /* 0x00452400080011ff */
[----:B----4-:R-:W-:Y:S05]  /*9560*/  @!P0 NANOSLEEP.SYNCS 0x989680 ;  /* 0x009896800000895d */ /* 0x010fea0003900000 */
[----:B------:R-:W4:Y:S02]  /*9570*/  @!P0 SYNCS.PHASECHK.TRANS64 P0, [R3+URZ+0x70], R0 ;  /* 0x00007000030085a7 */ /* 0x000f2400080010ff */
[----:B----4-:R-:W-:Y:S05]  /*9580*/  @!P0 BRA `(.L_x_92) ;  /* 0xfffffffc00f08947 */ /* 0x010fea000383ffff */
[----:B------:R-:W-:Y:S05]  /*9590*/  BRA `(.L_x_179) ;  /* 0xffffffc400f07947 */ /* 0x000fea000383ffff */
.L_x_103:
[----:B-1----:R-:W-:Y:S04]  /*95a0*/  MOV R0, UR43 ;  /* 0x0000002b00007c02 */ /* 0x002fe80008000f00 */
[----:B------:R1:W2:Y:S03]  /*95b0*/  SYNCS.PHASECHK.TRANS64.TRYWAIT P0, [R0+URZ+0x20], R5 ;  /* 0x00002005000075a7 */ /* 0x0002a600080011ff */
[----:B--2---:R-:W-:Y:S05]  /*95c0*/  @!P0 NANOSLEEP.SYNCS 0x989680 ;  /* 0x009896800000895d */ /* 0x004fea0003900000 */
[----:B------:R-:W2:Y:S02]  /*95d0*/  @!P0 SYNCS.PHASECHK.TRANS64 P0, [R0+URZ+0x20], R5 ;  /* 0x00002005000085a7 */ /* 0x000ea400080010ff */
[----:B--2---:R-:W-:Y:S05]  /*95e0*/  @!P0 BRA `(.L_x_103) ;  /* 0xfffffffc00ec8947 */ /* 0x004fea000383ffff */
[----:B------:R-:W-:Y:S05]  /*95f0*/  BRA `(.L_x_102) ;  /* 0xffffffd400707947 */ /* 0x000fea000383ffff */
.L_x_105:
[----:B-1----:R1:W3:Y:S02]  /*9600*/  SYNCS.PHASECHK.TRANS64.TRYWAIT P1, [R86+URZ+0x90], R3 ;  /* 0x00009003560075a7 */ /* 0x0022e400080211ff */
[----:B---3--:R-:W-:Y:S05]  /*9610*/  @!P1 NANOSLEEP.SYNCS 0x989680 ;  /* 0x009896800000995d */ /* 0x008fea0003900000 */
[----:B------:R-:W3:Y:S02]  /*9620*/  @!P1 SYNCS.PHASECHK.TRANS64 P1, [R86+URZ+0x90], R3 ;  /* 0x00009003560095a7 */ /* 0x000ee400080210ff */
[----:B---3--:R-:W-:Y:S05]  /*9630*/  @!P1 BRA `(.L_x_105) ;  /* 0xfffffffc00f09947 */ /* 0x008fea000383ffff */
[----:B------:R-:W-:Y:S05]  /*9640*/  BRA `(.L_x_104) ;  /* 0xffffffd4009c7947 */ /* 0x000fea000383ffff */
.L_x_114:
[----:B--2---:R2:W3:Y:S02]  /*9650*/  SYNCS.PHASECHK.TRANS64.TRYWAIT P0, [R3+URZ+0x20], R0 ;  /* 0x00002000030075a7 */ /* 0x0044e400080011ff */
[----:B---3--:R-:W-:Y:S05]  /*9660*/  @!P0 NANOSLEEP.SYNCS 0x989680 ;  /* 0x009896800000895d */ /* 0x008fea0003900000 */
[----:B------:R-:W3:Y:S02]  /*9670*/  @!P0 SYNCS.PHASECHK.TRANS64 P0, [R3+URZ+0x20], R0 ;  /* 0x00002000030085a7 */ /* 0x000ee400080010ff */
[----:B---3--:R-:W-:Y:S05]  /*9680*/  @!P0 BRA `(.L_x_114) ;  /* 0xfffffffc00f08947 */ /* 0x008fea000383ffff */
[----:B------:R-:W-:Y:S05]  /*9690*/  BRA `(.L_x_113) ;  /* 0xffffffdc00407947 */ /* 0x000fea000383ffff */
.L_x_122:
[----:B--2---:R2:W3:Y:S02]  /*96a0*/  SYNCS.PHASECHK.TRANS64.TRYWAIT P0, [R21+URZ+0x20], R4 ;  /* 0x00002004150075a7 */ /* 0x0044e400080011ff */
[----:B---3--:R-:W-:Y:S05]  /*96b0*/  @!P0 NANOSLEEP.SYNCS 0x989680 ;  /* 0x009896800000895d */ /* 0x008fea0003900000 */
[----:B------:R-:W3:Y:S02]  /*96c0*/  @!P0 SYNCS.PHASECHK.TRANS64 P0, [R21+URZ+0x20], R4 ;  /* 0x00002004150085a7 */ /* 0x000ee400080010ff */
[----:B---3--:R-:W-:Y:S05]  /*96d0*/  @!P0 BRA `(.L_x_122) ;  /* 0xfffffffc00f08947 */ /* 0x008fea000383ffff */
[----:B------:R-:W-:Y:S05]  /*96e0*/  BRA `(.L_x_121) ;  /* 0xffffffe400087947 */ /* 0x000fea000383ffff */
.L_x_130:
[----:B--2---:R2:W3:Y:S02]  /*96f0*/  SYNCS.PHASECHK.TRANS64.TRYWAIT P0, [R92+URZ+0x20], R3 ;  /* 0x000020035c0075a7 */ /* 0x0044e400080011ff */
[----:B---3--:R-:W-:Y:S05]  /*9700*/  @!P0 NANOSLEEP.SYNCS 0x989680 ;  /* 0x009896800000895d */ /* 0x008fea0003900000 */
[----:B------:R-:W3:Y:S02]  /*9710*/  @!P0 SYNCS.PHASECHK.TRANS64 P0, [R92+URZ+0x20], R3 ;  /* 0x000020035c0085a7 */ /* 0x000ee400080010ff */
[----:B---3--:R-:W-:Y:S05]  /*9720*/  @!P0 BRA `(.L_x_130) ;  /* 0xfffffffc00f08947 */ /* 0x008fea000383ffff */
[----:B------:R-:W-:Y:S05]  /*9730*/  BRA `(.L_x_129) ;  /* 0xffffffe800d07947 */ /* 0x000fea000383ffff */
        .weak           $__internal_0_$__cuda_sm10x_tcgen05_guardrail_trap_col_being_dealloced_not_returned_by_alloc
        .type           $__internal_0_$__cuda_sm10x_tcgen05_guardrail_trap_col_being_dealloced_not_returned_by_alloc,@function
        .size           $__internal_0_$__cuda_sm10x_tcgen05_guardrail_trap_col_being_dealloced_not_returned_by_alloc,($__internal_1_$__cuda_sm10x_tcgen05_guardrail_trap_phase_invalid_during_alloc - $__internal_0_$__cuda_sm10x_tcgen05_guardrail_trap_col_being_dealloced_not_returned_by_alloc)
$__internal_0_$__cuda_sm10x_tcgen05_guardrail_trap_col_being_dealloced_not_returned_by_alloc:
[----:B------:R-:W-:Y:S05]  /*9740*/  BPT.TRAP 0x1 ;  /* 0x000000040000795c */ /* 0x000fea0000300000 */
[----:B------:R-:W-:-:S04]  /*9750*/  HFMA2 R3, -RZ, RZ, 0, 0 ;  /* 0x00000000ff037431 */ /* 0x000fc800000001ff */
[----:B------:R-:W-:Y:S05]  /*9760*/  RET.REL.NODEC R2 `(_ZN7cutlass13device_kernelINS_4gemm6kernel13GemmUniversalIN4cute5tupleIJiiiiEEENS1_10collective13CollectiveMmaINS1_35MainloopSm100TmaUmmaWarpSpecializedILi2ELi2ELi4ENS5_IJNS4_1CILi2EEENSA_ILi4EEENSA_ILi1EEEEEEEENS5_IJNSA_ILi64EEENSA_ILi128EEESH_EEEfNS5_IJlSD_lEEEfSJ_NS4_8TiledMMAINS4_8MMA_AtomIJNS4_17SM100_MMA_TF32_SSINS_10tfloat32_tESN_fLi64ELi128ELNS4_4UMMA5MajorE0ELSP_0ELNSO_7ScaleInE0ELSQ_0EEEEEENS4_6LayoutINS5_IJSD_SD_SD_EEENS5_IJNSA_ILi0EEESV_SV_EEEEENS5_IJNS4_10UnderscoreESY_SY_EEEEENS4_23SM90_TMA_LOAD_MULTICASTENS4_14ComposedLayoutINS4_7SwizzleILi3ELi4ELi3EEENS4_18smem_ptr_flag_bitsILi32EEENST_INS5_IJNSA_ILi8EEENSA_ILi32EEEEEENS5_IJS18_SD_EEEEEEEvNS4_8identityES11_S1C_vS1D_EENS_8epilogue10collective18CollectiveEpilogueINS1F_23Sm100TmaWarpSpecializedILi4ELi2ELi16ELb1ELb0EEEJSI_NS5_IJNST_ISG_SD_EENST_IS18_SD_EEEEEfSJ_fSJ_NS1F_6fusion15FusionCallbacksIS1J_NS1N_17LinearCombinationIffffLNS_15FloatRoundStyleE2EEESI_S1M_JEEENS4_5SM1004TMEM4LOAD26SM100_TMEM_LOAD_16dp128b8xENS4_13SM90_TMA_LOADES1C_NS4_17SM75_U32x4_LDSM_NENS4_14SM90_TMA_STOREES1C_NS4_17SM90_U32x4_STSM_NENS4_39AutoVectorizingCopyWithAssumedAlignmentILi128EEEEEEvvEEEEvNT_6ParamsE) ;  /* 0xffffff6802247950 */ /* 0x000fea0003c3ffff */
        .weak           $__internal_1_$__cuda_sm10x_tcgen05_guardrail_trap_phase_invalid_during_alloc
        .type           $__internal_1_$__cuda_sm10x_tcgen05_guardrail_trap_phase_invalid_during_alloc,@function
        .size           $__internal_1_$__cuda_sm10x_tcgen05_guardrail_trap_phase_invalid_during_alloc,($__internal_2_$__cuda_sm10x_tcgen05_guardrail_trap_unallocated_columns_being_dealloced - $__internal_1_$__cuda_sm10x_tcgen05_guardrail_trap_phase_invalid_during_alloc)
$__internal_1_$__cuda_sm10x_tcgen05_guardrail_trap_phase_invalid_during_alloc:
[----:B------:R-:W-:Y:S05]  /*9770*/  BPT.TRAP 0x1 ;  /* 0x000000040000795c */ /* 0x000fea0000300000 */
[----:B------:R-:W-:-:S04]  /*9780*/  MOV R5, 0x0 ;  /* 0x0000000000057802 */ /* 0x000fc80000000f00 */
[----:B------:R-:W-:Y:S05]  /*9790*/  RET.REL.NODEC R4 `(_ZN7cutlass13device_kernelINS_4gemm6kernel13GemmUniversalIN4cute5tupleIJiiiiEEENS1_10collective13CollectiveMmaINS1_35MainloopSm100TmaUmmaWarpSpecializedILi2ELi2ELi4ENS5_IJNS4_1CILi2EEENSA_ILi4EEENSA_ILi1EEEEEEEENS5_IJNSA_ILi64EEENSA_ILi128EEESH_EEEfNS5_IJlSD_lEEEfSJ_NS4_8TiledMMAINS4_8MMA_AtomIJNS4_17SM100_MMA_TF32_SSINS_10tfloat32_tESN_fLi64ELi128ELNS4_4UMMA5MajorE0ELSP_0ELNSO_7ScaleInE0ELSQ_0EEEEEENS4_6LayoutINS5_IJSD_SD_SD_EEENS5_IJNSA_ILi0EEESV_SV_EEEEENS5_IJNS4_10UnderscoreESY_SY_EEEEENS4_23SM90_TMA_LOAD_MULTICASTENS4_14ComposedLayoutINS4_7SwizzleILi3ELi4ELi3EEENS4_18smem_ptr_flag_bitsILi32EEENST_INS5_IJNSA_ILi8EEENSA_ILi32EEEEEENS5_IJS18_SD_EEEEEEEvNS4_8identityES11_S1C_vS1D_EENS_8epilogue10collective18CollectiveEpilogueINS1F_23Sm100TmaWarpSpecializedILi4ELi2ELi16ELb1ELb0EEEJSI_NS5_IJNST_ISG_SD_EENST_IS18_SD_EEEEEfSJ_fSJ_NS1F_6fusion15FusionCallbacksIS1J_NS1N_17LinearCombinationIffffLNS_15FloatRoundStyleE2EEESI_S1M_JEEENS4_5SM1004TMEM4LOAD26SM100_TMEM_LOAD_16dp128b8xENS4_13SM90_TMA_LOADES1C_NS4_17SM75_U32x4_LDSM_NENS4_14SM90_TMA_STOREES1C_NS4_17SM90_U32x4_STSM_NENS4_39AutoVectorizingCopyWithAssumedAlignmentILi128EEEEEEvvEEEEvNT_6ParamsE) ;  /* 0xffffff6804187950 */ /* 0x000fea0003c3ffff */
        .weak           $__internal_2_$__cuda_sm10x_tcgen05_guardrail_trap_unallocated_columns_being_dealloced
        .type           $__internal_2_$__cuda_sm10x_tcgen05_guardrail_trap_unallocated_columns_being_dealloced,@function
        .size           $__internal_2_$__cuda_sm10x_tcgen05_guardrail_trap_unallocated_columns_being_dealloced,(.L_x_181 - $__internal_2_$__cuda_sm10x_tcgen05_guardrail_trap_unallocated_columns_being_dealloced)
$__internal_2_$__cuda_sm10x_tcgen05_guardrail_trap_unallocated_columns_being_dealloced:
[----:B------:R-:W-:Y:S05]  /*97a0*/  BPT.TRAP 0x1 ;  /* 0x000000040000795c */ /* 0x000fea0000300000 */
[----:B------:R-:W-:-:S04]  /*97b0*/  HFMA2 R3, -RZ, RZ, 0, 0 ;  /* 0x00000000ff037431 */ /* 0x000fc800000001ff */
[----:B------:R-:W-:Y:S05]  /*97c0*/  RET.REL.NODEC R2 `(_ZN7cutlass13device_kernelINS_4gemm6kernel13GemmUniversalIN4cute5tupleIJiiiiEEENS1_10collective13CollectiveMmaINS1_35MainloopSm100TmaUmmaWarpSpecializedILi2ELi2ELi4ENS5_IJNS4_1CILi2EEENSA_ILi4EEENSA_ILi1EEEEEEEENS5_IJNSA_ILi64EEENSA_ILi128EEESH_EEEfNS5_IJlSD_lEEEfSJ_NS4_8TiledMMAINS4_8MMA_AtomIJNS4_17SM100_MMA_TF32_SSINS_10tfloat32_tESN_fLi64ELi128ELNS4_4UMMA5MajorE0ELSP_0ELNSO_7ScaleInE0ELSQ_0EEEEEENS4_6LayoutINS5_IJSD_SD_SD_EEENS5_IJNSA_ILi0EEESV_SV_EEEEENS5_IJNS4_10UnderscoreESY_SY_EEEEENS4_23SM90_TMA_LOAD_MULTICASTENS4_14ComposedLayoutINS4_7SwizzleILi3ELi4ELi3EEENS4_18smem_ptr_flag_bitsILi32EEENST_INS5_IJNSA_ILi8EEENSA_ILi32EEEEEENS5_IJS18_SD_EEEEEEEvNS4_8identityES11_S1C_vS1D_EENS_8epilogue10collective18CollectiveEpilogueINS1F_23Sm100TmaWarpSpecializedILi4ELi2ELi16ELb1ELb0EEEJSI_NS5_IJNST_ISG_SD_EENST_IS18_SD_EEEEEfSJ_fSJ_NS1F_6fusion15FusionCallbacksIS1J_NS1N_17LinearCombinationIffffLNS_15FloatRoundStyleE2EEESI_S1M_JEEENS4_5SM1004TMEM4LOAD26SM100_TMEM_LOAD_16dp128b8xENS4_13SM90_TMA_LOADES1C_NS4_17SM75_U32x4_LDSM_NENS4_14SM90_TMA_STOREES1C_NS4_17SM90_U32x4_STSM_NENS4_39AutoVectorizingCopyWithAssumedAlignmentILi128EEEEEEvvEEEEvNT_6ParamsE) ;  /* 0xffffff68020c7950 */ /* 0x000fea0003c3ffff */
.L_x_180:
[----:B------:R-:W-:-:S00]  /*97d0*/  BRA `(.L_x_180) ;  /* 0xfffffffc00fc7947 */ /* 0x000fc0000383ffff */
[----:B------:R-:W-:-:S00]  /*97e0*/  NOP ;  /* 0x0000000000007918 */ /* 0x000fc00000000000 */
        /* <DEDUP_REMOVED lines=9> */
.L_x_181:


//--------------------- .nv.global.init           --------------------------
	.section	.nv.global.init,"aw",@progbits
.nv.global.init:
	.type		$str$27,@object
	.size		$str$27,($str$28 - $str$27)
$str$27:
        /*0000*/ 	.byte	0x28, 0x61, 0x64, 0x64, 0x72, 0x65, 0x73, 0x73, 0x20, 0x26, 0x20, 0x6d, 0x61, 0x73, 0x6b, 0x29
        /*0010*/ 	.byte	0x20, 0x3d, 0x3d, 0x20, 0x30, 0x00
	.type		$str$28,@object
	.size		$str$28,($str$26 - $str$28)
$str$28:
        /*0016*/ 	.byte	0x2f, 0x74, 0x6d, 0x70, 0x2f, 0x63, 0x75, 0x74, 0x6c, 0x61, 0x73, 0x73, 0x5f, 0x73, 0x77, 0x65
        /*0026*/ 	.byte	0x65, 0x70, 0x5f, 0x73, 0x72, 0x63, 0x2f, 0x69, 0x6e, 0x63, 0x6c, 0x75, 0x64, 0x65, 0x2f, 0x63
        /*0036*/ 	.byte	0x75, 0x74, 0x65, 0x2f, 0x70, 0x6f, 0x69, 0x6e, 0x74, 0x65, 0x72, 0x5f, 0x66, 0x6c, 0x61, 0x67
        /*0046*/ 	.byte	0x67, 0x65, 0x64, 0x2e, 0x68, 0x70, 0x70, 0x00
	.type		$str$26,@object
	.size		$str$26,($str$25 - $str$26)
$str$26:
        /*004e*/ 	.byte	0x2f, 0x74, 0x6d, 0x70, 0x2f, 0x63, 0x75, 0x74, 0x6c, 0x61, 0x73, 0x73, 0x5f, 0x73, 0x77, 0x65
        /*005e*/ 	.byte	0x65, 0x70, 0x5f, 0x73, 0x72, 0x63, 0x2f, 0x69, 0x6e, 0x63, 0x6c, 0x75, 0x64, 0x65, 0x2f, 0x63
        /*006e*/ 	.byte	0x75, 0x74, 0x65, 0x2f, 0x61, 0x74, 0x6f, 0x6d, 0x2f, 0x63, 0x6f, 0x70, 0x79, 0x5f, 0x74, 0x72
        /*007e*/ 	.byte	0x61, 0x69, 0x74, 0x73, 0x5f, 0x73, 0x6d, 0x31, 0x30, 0x30, 0x2e, 0x68, 0x70, 0x70, 0x00
	.type		$str$25,@object
	.size		$str$25,(__unnamed_1 - $str$25)
$str$25:
        /*008d*/ 	.byte	0x28, 0x28, 0x75, 0x69, 0x6e, 0x74, 0x33, 0x32, 0x5f, 0x74, 0x28, 0x74, 0x68, 0x72, 0x65, 0x61
        /*009d*/ 	.byte	0x64, 0x49, 0x64, 0x78, 0x2e, 0x78, 0x29, 0x20, 0x2f, 0x20, 0x33, 0x32, 0x29, 0x20, 0x25, 0x20
        /*00ad*/ 	.byte	0x34, 0x29, 0x20, 0x3d, 0x3d, 0x20, 0x28, 0x28, 0x28, 0x74, 0x6d, 0x65, 0x6d, 0x5f, 0x61, 0x64
        /*00bd*/ 	.byte	0x64, 0x72, 0x20, 0x3e, 0x3e, 0x20, 0x31, 0x36, 0x29, 0x20, 0x2f, 0x20, 0x33, 0x32, 0x29, 0x20
        /*00cd*/ 	.byte	0x25, 0x20, 0x34, 0x29, 0x00
	.type		__unnamed_1,@object
	.size		__unnamed_1,(__unnamed_2 - __unnamed_1)
__unnamed_1:
        /*00d2*/ 	.byte	0x61, 0x75, 0x74, 0x6f, 0x20, 0x63, 0x75, 0x74, 0x65, 0x3a, 0x3a, 0x61, 0x73, 0x5f, 0x70, 0x6f
        /* <DEDUP_REMOVED lines=23> */
        /*0252*/ 	.byte	0x3c, 0x32, 0x30, 0x34, 0x38, 0x3e, 0x3e, 0x3e, 0x3e, 0x5d, 0x00
	.type		__unnamed_2,@object
	.size		__unnamed_2,(.L_2 - __unnamed_2)
__unnamed_2:
        /* <DEDUP_REMOVED lines=45> */
        /*052d*/ 	.byte	0x3e, 0x3e, 0x3e, 0x5d, 0x00
.L_2:


//--------------------- .nv.shared._ZN7cutlass13device_kernelINS_4gemm6kernel13GemmUniversalIN4cute5tupleIJiiiiEEENS1_10collective13CollectiveMmaINS1_35MainloopSm100TmaUmmaWarpSpecializedILi2ELi2ELi4ENS5_IJNS4_1CILi2EEENSA_ILi4EEENSA_ILi1EEEEEEEENS5_IJNSA_ILi64EEENSA_ILi128EEESH_EEEfNS5_IJlSD_lEEEfSJ_NS4_8TiledMMAINS4_8MMA_AtomIJNS4_17SM100_MMA_TF32_SSINS_10tfloat32_tESN_fLi64ELi128ELNS4_4UMMA5MajorE0ELSP_0ELNSO_7ScaleInE0ELSQ_0EEEEEENS4_6LayoutINS5_IJSD_SD_SD_EEENS5_IJNSA_ILi0EEESV_SV_EEEEENS5_IJNS4_10UnderscoreESY_SY_EEEEENS4_23SM90_TMA_LOAD_MULTICASTENS4_14ComposedLayoutINS4_7SwizzleILi3ELi4ELi3EEENS4_18smem_ptr_flag_bitsILi32EEENST_INS5_IJNSA_ILi8EEENSA_ILi32EEEEEENS5_IJS18_SD_EEEEEEEvNS4_8identityES11_S1C_vS1D_EENS_8epilogue10collective18CollectiveEpilogueINS1F_23Sm100TmaWarpSpecializedILi4ELi2ELi16ELb1ELb0EEEJSI_NS5_IJNST_ISG_SD_EENST_IS18_SD_EEEEEfSJ_fSJ_NS1F_6fusion15FusionCallbacksIS1J_NS1N_17LinearCombinationIffffLNS_15FloatRoundStyleE2EEESI_S1M_JEEENS4_5SM1004TMEM4LOAD26SM100_TMEM_LOAD_16dp128b8xENS4_13SM90_TMA_LOADES1C_NS4_17SM75_U32x4_LDSM_NENS4_14SM90_TMA_STOREES1C_NS4_17SM90_U32x4_STSM_NENS4_39AutoVectorizingCopyWithAssumedAlignmentILi128EEEEEEvvEEEEvNT_6ParamsE --------------------------
	.section	.nv.shared._ZN7cutlass13device_kernelINS_4gemm6kernel13GemmUniversalIN4cute5tupleIJiiiiEEENS1_10collective13CollectiveMmaINS1_35MainloopSm100TmaUmmaWarpSpecializedILi2ELi2ELi4ENS5_IJNS4_1CILi2EEENSA_ILi4EEENSA_ILi1EEEEEEEENS5_IJNSA_ILi64EEENSA_ILi128EEESH_EEEfNS5_IJlSD_lEEEfSJ_NS4_8TiledMMAINS4_8MMA_AtomIJNS4_17SM100_MMA_TF32_SSINS_10tfloat32_tESN_fLi64ELi128ELNS4_4UMMA5MajorE0ELSP_0ELNSO_7ScaleInE0ELSQ_0EEEEEENS4_6LayoutINS5_IJSD_SD_SD_EEENS5_IJNSA_ILi0EEESV_SV_EEEEENS5_IJNS4_10UnderscoreESY_SY_EEEEENS4_23SM90_TMA_LOAD_MULTICASTENS4_14ComposedLayoutINS4_7SwizzleILi3ELi4ELi3EEENS4_18smem_ptr_flag_bitsILi32EEENST_INS5_IJNSA_ILi8EEENSA_ILi32EEEEEENS5_IJS18_SD_EEEEEEEvNS4_8identityES11_S1C_vS1D_EENS_8epilogue10collective18CollectiveEpilogueINS1F_23Sm100TmaWarpSpecializedILi4ELi2ELi16ELb1ELb0EEEJSI_NS5_IJNST_ISG_SD_EENST_IS18_SD_EEEEEfSJ_fSJ_NS1F_6fusion15FusionCallbacksIS1J_NS1N_17LinearCombinationIffffLNS_15FloatRoundStyleE2EEESI_S1M_JEEENS4_5SM1004TMEM4LOAD26SM100_TMEM_LOAD_16dp128b8xENS4_13SM90_TMA_LOADES1C_NS4_17SM75_U32x4_LDSM_NENS4_14SM90_TMA_STOREES1C_NS4_17SM90_U32x4_STSM_NENS4_39AutoVectorizingCopyWithAssumedAlignmentILi128EEEEEEvvEEEEvNT_6ParamsE,"aw",@nobits
	.sectionflags	@""
	.align	16
	.zero		1024


//--------------------- .nv.shared.reserved.0     --------------------------
	.section	.nv.shared.reserved.0,"aw",@nobits
	.weak		__nv_reservedSMEM_offset_0_alias
	.size		__nv_reservedSMEM_offset_0_alias, 0, 64
	.other		__nv_reservedSMEM_offset_0_alias,@"STO_CUDA_RESERVED_SHARED STV_DEFAULT"
__nv_reservedSMEM_offset_0_alias:
	.zero		0
.nv.shared.reserved.0:
	.zero		64
	.weak		__nv_reservedSMEM_tcgen05_partition
	.type		__nv_reservedSMEM_tcgen05_partition,@object
	.size		__nv_reservedSMEM_tcgen05_partition,(.L_0 - __nv_reservedSMEM_tcgen05_partition)
__nv_reservedSMEM_tcgen05_partition:
	.zero		32
.L_0:


//--------------------- .nv.global                --------------------------
	.section	.nv.global,"aw",@nobits
.nv.global:
	.type		_ZN40_INTERNAL_9900e760_4_k_cu_7e0e08a9_316184cute1_E,@object
	.size		_ZN40_INTERNAL_9900e760_4_k_cu_7e0e08a9_316184cute1_E,(_ZN40_INTERNAL_9900e760_4_k_cu_7e0e08a9_316184cuda3std3__45__cpo6cbeginE - _ZN40_INTERNAL_9900e760_4_k_cu_7e0e08a9_316184cute1_E)
_ZN40_INTERNAL_9900e760_4_k_cu_7e0e08a9_316184cute1_E:
	.zero		1
	.type		_ZN40_INTERNAL_9900e760_4_k_cu_7e0e08a9_316184cuda3std3__45__cpo6cbeginE,@object
	.size		_ZN40_INTERNAL_9900e760_4_k_cu_7e0e08a9_316184cuda3std3__45__cpo6cbeginE,(_ZN40_INTERNAL_9900e760_4_k_cu_7e0e08a9_316184cuda3std3__48in_placeE - _ZN40_INTERNAL_9900e760_4_k_cu_7e0e08a9_316184cuda3std3__45__cpo6cbeginE)
_ZN40_INTERNAL_9900e760_4_k_cu_7e0e08a9_316184cuda3std3__45__cpo6cbeginE:
	.zero		1
	.type		_ZN40_INTERNAL_9900e760_4_k_cu_7e0e08a9_316184cuda3std3__48in_placeE,@object
	.size		_ZN40_INTERNAL_9900e760_4_k_cu_7e0e08a9_316184cuda3std3__48in_placeE,(_ZN40_INTERNAL_9900e760_4_k_cu_7e0e08a9_316184cuda3std6ranges3__45__cpo9iter_moveE - _ZN40_INTERNAL_9900e760_4_k_cu_7e0e08a9_316184cuda3std3__48in_placeE)
_ZN40_INTERNAL_9900e760_4_k_cu_7e0e08a9_316184cuda3std3__48in_placeE:
	.zero		1
	.type		_ZN40_INTERNAL_9900e760_4_k_cu_7e0e08a9_316184cuda3std6ranges3__45__cpo9iter_moveE,@object
	.size		_ZN40_INTERNAL_9900e760_4_k_cu_7e0e08a9_316184cuda3std6ranges3__45__cpo9iter_moveE,(_ZN40_INTERNAL_9900e760_4_k_cu_7e0e08a9_316184cuda3std3__45__cpo5beginE - _ZN40_INTERNAL_9900e760_4_k_cu_7e0e08a9_316184cuda3std6ranges3__45__cpo9iter_moveE)
_ZN40_INTERNAL_9900e760_4_k_cu_7e0e08a9_316184cuda3std6ranges3__45__cpo9iter_moveE:
	.zero		1
	.type		_ZN40_INTERNAL_9900e760_4_k_cu_7e0e08a9_316184cuda3std3__45__cpo5beginE,@object
	.size		_ZN40_INTERNAL_9900e760_4_k_cu_7e0e08a9_316184cuda3std3__45__cpo5beginE,(_ZN40_INTERNAL_9900e760_4_k_cu_7e0e08a9_316184cuda3std3__442_GLOBAL__N__9900e760_4_k_cu_7e0e08a9_316186ignoreE - _ZN40_INTERNAL_9900e760_4_k_cu_7e0e08a9_316184cuda3std3__45__cpo5beginE)
_ZN40_INTERNAL_9900e760_4_k_cu_7e0e08a9_316184cuda3std3__45__cpo5beginE:
	.zero		1
	.type		_ZN40_INTERNAL_9900e760_4_k_cu_7e0e08a9_316184cuda3std3__442_GLOBAL__N__9900e760_4_k_cu_7e0e08a9_316186ignoreE,@object
	.size		_ZN40_INTERNAL_9900e760_4_k_cu_7e0e08a9_316184cuda3std3__442_GLOBAL__N__9900e760_4_k_cu_7e0e08a9_316186ignoreE,(_ZN40_INTERNAL_9900e760_4_k_cu_7e0e08a9_316184cute7productE - _ZN40_INTERNAL_9900e760_4_k_cu_7e0e08a9_316184cuda3std3__442_GLOBAL__N__9900e760_4_k_cu_7e0e08a9_316186ignoreE)
_ZN40_INTERNAL_9900e760_4_k_cu_7e0e08a9_316184cuda3std3__442_GLOBAL__N__9900e760_4_k_cu_7e0e08a9_316186ignoreE:
	.zero		1
	.type		_ZN40_INTERNAL_9900e760_4_k_cu_7e0e08a9_316184cute7productE,@object
	.size		_ZN40_INTERNAL_9900e760_4_k_cu_7e0e08a9_316184cute7productE,(_ZN40_INTERNAL_9900e760_4_k_cu_7e0e08a9_316184cuda3std3__45__cpo3endE - _ZN40_INTERNAL_9900e760_4_k_cu_7e0e08a9_316184cute7productE)
_ZN40_INTERNAL_9900e760_4_k_cu_7e0e08a9_316184cute7productE:
	.zero		1
	.type		_ZN40_INTERNAL_9900e760_4_k_cu_7e0e08a9_316184cuda3std3__45__cpo3endE,@object
	.size		_ZN40_INTERNAL_9900e760_4_k_cu_7e0e08a9_316184cuda3std3__45__cpo3endE,(_ZN40_INTERNAL_9900e760_4_k_cu_7e0e08a9_316184cuda3std3__419piecewise_constructE - _ZN40_INTERNAL_9900e760_4_k_cu_7e0e08a9_316184cuda3std3__45__cpo3endE)
_ZN40_INTERNAL_9900e760_4_k_cu_7e0e08a9_316184cuda3std3__45__cpo3endE:
	.zero		1
	.type		_ZN40_INTERNAL_9900e760_4_k_cu_7e0e08a9_316184cuda3std3__419piecewise_constructE,@object
	.size		_ZN40_INTERNAL_9900e760_4_k_cu_7e0e08a9_316184cuda3std3__419piecewise_constructE,(_ZN40_INTERNAL_9900e760_4_k_cu_7e0e08a9_316184cuda3std3__45__cpo4cendE - _ZN40_INTERNAL_9900e760_4_k_cu_7e0e08a9_316184cuda3std3__419piecewise_constructE)
_ZN40_INTERNAL_9900e760_4_k_cu_7e0e08a9_316184cuda3std3__419piecewise_constructE:
	.zero		1
	.type		_ZN40_INTERNAL_9900e760_4_k_cu_7e0e08a9_316184cuda3std3__45__cpo4cendE,@object
	.size		_ZN40_INTERNAL_9900e760_4_k_cu_7e0e08a9_316184cuda3std3__45__cpo4cendE,(_ZN40_INTERNAL_9900e760_4_k_cu_7e0e08a9_316184cuda3std6ranges3__45__cpo4swapE - _ZN40_INTERNAL_9900e760_4_k_cu_7e0e08a9_316184cuda3std3__45__cpo4cendE)
_ZN40_INTERNAL_9900e760_4_k_cu_7e0e08a9_316184cuda3std3__45__cpo4cendE:
	.zero		1
	.type		_ZN40_INTERNAL_9900e760_4_k_cu_7e0e08a9_316184cuda3std6ranges3__45__cpo4swapE,@object
	.size		_ZN40_INTERNAL_9900e760_4_k_cu_7e0e08a9_316184cuda3std6ranges3__45__cpo4swapE,(.L_10 - _ZN40_INTERNAL_9900e760_4_k_cu_7e0e08a9_316184cuda3std6ranges3__45__cpo4swapE)
_ZN40_INTERNAL_9900e760_4_k_cu_7e0e08a9_316184cuda3std6ranges3__45__cpo4swapE:
	.zero		1
.L_10:


//--------------------- .nv.constant0._ZN7cutlass13device_kernelINS_4gemm6kernel13GemmUniversalIN4cute5tupleIJiiiiEEENS1_10collective13CollectiveMmaINS1_35MainloopSm100TmaUmmaWarpSpecializedILi2ELi2ELi4ENS5_IJNS4_1CILi2EEENSA_ILi4EEENSA_ILi1EEEEEEEENS5_IJNSA_ILi64EEENSA_ILi128EEESH_EEEfNS5_IJlSD_lEEEfSJ_NS4_8TiledMMAINS4_8MMA_AtomIJNS4_17SM100_MMA_TF32_SSINS_10tfloat32_tESN_fLi64ELi128ELNS4_4UMMA5MajorE0ELSP_0ELNSO_7ScaleInE0ELSQ_0EEEEEENS4_6LayoutINS5_IJSD_SD_SD_EEENS5_IJNSA_ILi0EEESV_SV_EEEEENS5_IJNS4_10UnderscoreESY_SY_EEEEENS4_23SM90_TMA_LOAD_MULTICASTENS4_14ComposedLayoutINS4_7SwizzleILi3ELi4ELi3EEENS4_18smem_ptr_flag_bitsILi32EEENST_INS5_IJNSA_ILi8EEENSA_ILi32EEEEEENS5_IJS18_SD_EEEEEEEvNS4_8identityES11_S1C_vS1D_EENS_8epilogue10collective18CollectiveEpilogueINS1F_23Sm100TmaWarpSpecializedILi4ELi2ELi16ELb1ELb0EEEJSI_NS5_IJNST_ISG_SD_EENST_IS18_SD_EEEEEfSJ_fSJ_NS1F_6fusion15FusionCallbacksIS1J_NS1N_17LinearCombinationIffffLNS_15FloatRoundStyleE2EEESI_S1M_JEEENS4_5SM1004TMEM4LOAD26SM100_TMEM_LOAD_16dp128b8xENS4_13SM90_TMA_LOADES1C_NS4_17SM75_U32x4_LDSM_NENS4_14SM90_TMA_STOREES1C_NS4_17SM90_U32x4_STSM_NENS4_39AutoVectorizingCopyWithAssumedAlignmentILi128EEEEEEvvEEEEvNT_6ParamsE --------------------------
	.section	.nv.constant0._ZN7cutlass13device_kernelINS_4gemm6kernel13GemmUniversalIN4cute5tupleIJiiiiEEENS1_10collective13CollectiveMmaINS1_35MainloopSm100TmaUmmaWarpSpecializedILi2ELi2ELi4ENS5_IJNS4_1CILi2EEENSA_ILi4EEENSA_ILi1EEEEEEEENS5_IJNSA_ILi64EEENSA_ILi128EEESH_EEEfNS5_IJlSD_lEEEfSJ_NS4_8TiledMMAINS4_8MMA_AtomIJNS4_17SM100_MMA_TF32_SSINS_10tfloat32_tESN_fLi64ELi128ELNS4_4UMMA5MajorE0ELSP_0ELNSO_7ScaleInE0ELSQ_0EEEEEENS4_6LayoutINS5_IJSD_SD_SD_EEENS5_IJNSA_ILi0EEESV_SV_EEEEENS5_IJNS4_10UnderscoreESY_SY_EEEEENS4_23SM90_TMA_LOAD_MULTICASTENS4_14ComposedLayoutINS4_7SwizzleILi3ELi4ELi3EEENS4_18smem_ptr_flag_bitsILi32EEENST_INS5_IJNSA_ILi8EEENSA_ILi32EEEEEENS5_IJS18_SD_EEEEEEEvNS4_8identityES11_S1C_vS1D_EENS_8epilogue10collective18CollectiveEpilogueINS1F_23Sm100TmaWarpSpecializedILi4ELi2ELi16ELb1ELb0EEEJSI_NS5_IJNST_ISG_SD_EENST_IS18_SD_EEEEEfSJ_fSJ_NS1F_6fusion15FusionCallbacksIS1J_NS1N_17LinearCombinationIffffLNS_15FloatRoundStyleE2EEESI_S1M_JEEENS4_5SM1004TMEM4LOAD26SM100_TMEM_LOAD_16dp128b8xENS4_13SM90_TMA_LOADES1C_NS4_17SM75_U32x4_LDSM_NENS4_14SM90_TMA_STOREES1C_NS4_17SM90_U32x4_STSM_NENS4_39AutoVectorizingCopyWithAssumedAlignmentILi128EEEEEEvvEEEEvNT_6ParamsE,"a",@progbits
	.sectionflags	@""
	.align	4
.nv.constant0._ZN7cutlass13device_kernelINS_4gemm6kernel13GemmUniversalIN4cute5tupleIJiiiiEEENS1_10collective13CollectiveMmaINS1_35MainloopSm100TmaUmmaWarpSpecializedILi2ELi2ELi4ENS5_IJNS4_1CILi2EEENSA_ILi4EEENSA_ILi1EEEEEEEENS5_IJNSA_ILi64EEENSA_ILi128EEESH_EEEfNS5_IJlSD_lEEEfSJ_NS4_8TiledMMAINS4_8MMA_AtomIJNS4_17SM100_MMA_TF32_SSINS_10tfloat32_tESN_fLi64ELi128ELNS4_4UMMA5MajorE0ELSP_0ELNSO_7ScaleInE0ELSQ_0EEEEEENS4_6LayoutINS5_IJSD_SD_SD_EEENS5_IJNSA_ILi0EEESV_SV_EEEEENS5_IJNS4_10UnderscoreESY_SY_EEEEENS4_23SM90_TMA_LOAD_MULTICASTENS4_14ComposedLayoutINS4_7SwizzleILi3ELi4ELi3EEENS4_18smem_ptr_flag_bitsILi32EEENST_INS5_IJNSA_ILi8EEENSA_ILi32EEEEEENS5_IJS18_SD_EEEEEEEvNS4_8identityES11_S1C_vS1D_EENS_8epilogue10collective18CollectiveEpilogueINS1F_23Sm100TmaWarpSpecializedILi4ELi2ELi16ELb1ELb0EEEJSI_NS5_IJNST_ISG_SD_EENST_IS18_SD_EEEEEfSJ_fSJ_NS1F_6fusion15FusionCallbacksIS1J_NS1N_17LinearCombinationIffffLNS_15FloatRoundStyleE2EEESI_S1M_JEEENS4_5SM1004TMEM4LOAD26SM100_TMEM_LOAD_16dp128b8xENS4_13SM90_TMA_LOADES1C_NS4_17SM75_U32x4_LDSM_NENS4_14SM90_TMA_STOREES1C_NS4_17SM90_U32x4_STSM_NENS4_39AutoVectorizingCopyWithAssumedAlignmentILi128EEEEEEvvEEEEvNT_6ParamsE:
	.zero		2944


//--------------------- SYMBOLS --------------------------

	.type		.nv.reservedSmem.offset0,@object
	.size		.nv.reservedSmem.offset0,0x4
	.type		.nv.reservedSmem.cap,@object
	.size		.nv.reservedSmem.cap,0x4
	.type		__assertfail,@function
